	.target	sm_100a

	.elftype	@"ET_EXEC"


//--------------------- .note.nv.tkinfo           --------------------------
	.section	.note.nv.tkinfo,"",@"SHT_NOTE"
	.sectionflags	@"SHF_NOTE_NV_TKINFO"
	.tkinfo
        /*0018*/ 	.word	0x00000002
        /*0030*/ 	.string	""
        /*0030*/ 	.string	"ptxas"
        /*0030*/ 	.string	"Cuda compilation tools, release 13.0, V13.0.88"
        /*0030*/ 	.string	"Build cuda_13.0.r13.0/compiler.36424714_0"
        /*0030*/ 	.string	"-arch sm_100a -m 64 "



//--------------------- .note.nv.cuinfo           --------------------------
	.section	.note.nv.cuinfo,"",@"SHT_NOTE"
	.sectionflags	@"SHF_NOTE_NV_CUINFO"
        /*0018*/ 	.short	0x0002
        /*001a*/ 	.short	0x0064
        /*001c*/ 	.short	0x0082
	.zero		2


//--------------------- .nv.info                  --------------------------
	.section	.nv.info,"",@"SHT_CUDA_INFO"
	.align	4


	//----- nvinfo : EIATTR_REGCOUNT
	.align		4
        /*0000*/ 	.byte	0x04, 0x2f
        /*0002*/ 	.short	(.L_19 - .L_18)
	.align		4
.L_18:
        /*0004*/ 	.word	index@(_ZN7cutlass13device_kernelINS_4gemm6kernel13GemmUniversalIN4cute5tupleIJiiiiEEENS1_10collective13CollectiveMmaINS1_35MainloopSm100TmaUmmaWarpSpecializedILi4ELi2ELi4ENS5_IJNS4_1CILi1EEESB_SB_EEEEENS5_IJNSA_ILi128EEENSA_ILi64EEESF_EEENS_12float_e4m3_tENS5_IJlSB_lEEESH_SI_NS4_8TiledMMAINS4_8MMA_AtomIJNS4_10MMA_TraitsINS4_19SM100_MMA_F8F6F4_SSEJSH_SH_fSE_SF_NS4_17integral_constantINS4_4UMMA5MajorELSP_0EEESQ_NSN_INSO_7ScaleInELSR_0EEESS_EEEEEENS4_6LayoutISC_NS5_IJNSA_ILi0EEESW_SW_EEEEENS5_IJNS4_10UnderscoreESZ_SZ_EEEEENS4_13SM90_TMA_LOADENS4_14ComposedLayoutINS4_7SwizzleILi2ELi4ELi3EEENS4_18smem_ptr_flag_bitsILi8EEENSV_INS5_IJNSA_ILi8EEESF_EEENS5_IJSF_SB_EEEEEEEvNS4_8identityES12_S1C_vS1D_EENS_8epilogue10collective18CollectiveEpilogueINS1F_23Sm100TmaWarpSpecializedILi1ELi1ELi64ELb0ELb0EEEJSG_NS5_IJNSV_ISE_SB_EENSV_ISF_SB_EEEEESH_SI_SH_SI_NS1F_6fusion15FusionCallbacksIS1J_NS1N_17LinearCombinationISH_fSH_fLNS_15FloatRoundStyleE2EEESG_S1M_JEEENS4_5SM1004TMEM4LOAD26SM100_TMEM_LOAD_32dp32b64xES12_S1C_NS4_39AutoVectorizingCopyWithAssumedAlignmentILi128EEENS4_14SM90_TMA_STOREES1C_S1Y_S1Y_EEEvvEEEEvNT_6ParamsE)
        /*0008*/ 	.word	0x000000c2


	//----- nvinfo : EIATTR_FRAME_SIZE
	.align		4
.L_19:
        /*000c*/ 	.byte	0x04, 0x11
        /*000e*/ 	.short	(.L_21 - .L_20)
	.align		4
.L_20:
        /*0010*/ 	.word	index@($__internal_2_$__cuda_sm10x_tcgen05_guardrail_trap_unallocated_columns_being_dealloced)
        /*0014*/ 	.word	0x00000000


	//----- nvinfo : EIATTR_FRAME_SIZE
	.align		4
.L_21:
        /*0018*/ 	.byte	0x04, 0x11
        /*001a*/ 	.short	(.L_23 - .L_22)
	.align		4
.L_22:
        /*001c*/ 	.word	index@($__internal_1_$__cuda_sm10x_tcgen05_guardrail_trap_phase_invalid_during_alloc)
        /*0020*/ 	.word	0x00000000


	//----- nvinfo : EIATTR_FRAME_SIZE
	.align		4
.L_23:
        /*0024*/ 	.byte	0x04, 0x11
        /*0026*/ 	.short	(.L_25 - .L_24)
	.align		4
.L_24:
        /*0028*/ 	.word	index@($__internal_0_$__cuda_sm10x_tcgen05_guardrail_trap_col_being_dealloced_not_returned_by_alloc)
        /*002c*/ 	.word	0x00000000


	//----- nvinfo : EIATTR_FRAME_SIZE
	.align		4
.L_25:
        /*0030*/ 	.byte	0x04, 0x11
        /*0032*/ 	.short	(.L_27 - .L_26)
	.align		4
.L_26:
        /*0034*/ 	.word	index@(_ZN7cutlass13device_kernelINS_4gemm6kernel13GemmUniversalIN4cute5tupleIJiiiiEEENS1_10collective13CollectiveMmaINS1_35MainloopSm100TmaUmmaWarpSpecializedILi4ELi2ELi4ENS5_IJNS4_1CILi1EEESB_SB_EEEEENS5_IJNSA_ILi128EEENSA_ILi64EEESF_EEENS_12float_e4m3_tENS5_IJlSB_lEEESH_SI_NS4_8TiledMMAINS4_8MMA_AtomIJNS4_10MMA_TraitsINS4_19SM100_MMA_F8F6F4_SSEJSH_SH_fSE_SF_NS4_17integral_constantINS4_4UMMA5MajorELSP_0EEESQ_NSN_INSO_7ScaleInELSR_0EEESS_EEEEEENS4_6LayoutISC_NS5_IJNSA_ILi0EEESW_SW_EEEEENS5_IJNS4_10UnderscoreESZ_SZ_EEEEENS4_13SM90_TMA_LOADENS4_14ComposedLayoutINS4_7SwizzleILi2ELi4ELi3EEENS4_18smem_ptr_flag_bitsILi8EEENSV_INS5_IJNSA_ILi8EEESF_EEENS5_IJSF_SB_EEEEEEEvNS4_8identityES12_S1C_vS1D_EENS_8epilogue10collective18CollectiveEpilogueINS1F_23Sm100TmaWarpSpecializedILi1ELi1ELi64ELb0ELb0EEEJSG_NS5_IJNSV_ISE_SB_EENSV_ISF_SB_EEEEESH_SI_SH_SI_NS1F_6fusion15FusionCallbacksIS1J_NS1N_17LinearCombinationISH_fSH_fLNS_15FloatRoundStyleE2EEESG_S1M_JEEENS4_5SM1004TMEM4LOAD26SM100_TMEM_LOAD_32dp32b64xES12_S1C_NS4_39AutoVectorizingCopyWithAssumedAlignmentILi128EEENS4_14SM90_TMA_STOREES1C_S1Y_S1Y_EEEvvEEEEvNT_6ParamsE)
        /*0038*/ 	.word	0x00000000


	//----- nvinfo : EIATTR_MIN_STACK_SIZE
	.align		4
.L_27:
        /*003c*/ 	.byte	0x04, 0x12
        /*003e*/ 	.short	(.L_29 - .L_28)
	.align		4
.L_28:
        /*0040*/ 	.word	index@(_ZN7cutlass13device_kernelINS_4gemm6kernel13GemmUniversalIN4cute5tupleIJiiiiEEENS1_10collective13CollectiveMmaINS1_35MainloopSm100TmaUmmaWarpSpecializedILi4ELi2ELi4ENS5_IJNS4_1CILi1EEESB_SB_EEEEENS5_IJNSA_ILi128EEENSA_ILi64EEESF_EEENS_12float_e4m3_tENS5_IJlSB_lEEESH_SI_NS4_8TiledMMAINS4_8MMA_AtomIJNS4_10MMA_TraitsINS4_19SM100_MMA_F8F6F4_SSEJSH_SH_fSE_SF_NS4_17integral_constantINS4_4UMMA5MajorELSP_0EEESQ_NSN_INSO_7ScaleInELSR_0EEESS_EEEEEENS4_6LayoutISC_NS5_IJNSA_ILi0EEESW_SW_EEEEENS5_IJNS4_10UnderscoreESZ_SZ_EEEEENS4_13SM90_TMA_LOADENS4_14ComposedLayoutINS4_7SwizzleILi2ELi4ELi3EEENS4_18smem_ptr_flag_bitsILi8EEENSV_INS5_IJNSA_ILi8EEESF_EEENS5_IJSF_SB_EEEEEEEvNS4_8identityES12_S1C_vS1D_EENS_8epilogue10collective18CollectiveEpilogueINS1F_23Sm100TmaWarpSpecializedILi1ELi1ELi64ELb0ELb0EEEJSG_NS5_IJNSV_ISE_SB_EENSV_ISF_SB_EEEEESH_SI_SH_SI_NS1F_6fusion15FusionCallbacksIS1J_NS1N_17LinearCombinationISH_fSH_fLNS_15FloatRoundStyleE2EEESG_S1M_JEEENS4_5SM1004TMEM4LOAD26SM100_TMEM_LOAD_32dp32b64xES12_S1C_NS4_39AutoVectorizingCopyWithAssumedAlignmentILi128EEENS4_14SM90_TMA_STOREES1C_S1Y_S1Y_EEEvvEEEEvNT_6ParamsE)
        /*0044*/ 	.word	0x00000000
.L_29:


//--------------------- .nv.compat                --------------------------
	.section	.nv.compat,"",@"SHT_CUDA_COMPAT_INFO"
	.align	4
        /*0000*/ 	.byte	0x02, 0x09, 0x01, 0x00, 0x02, 0x02, 0x02, 0x00, 0x02, 0x05, 0x05, 0x00, 0x03, 0x07, 0x01, 0x01
        /*0010*/ 	.byte	0x02, 0x03, 0x01, 0x00, 0x02, 0x06, 0x01, 0x00, 0x04, 0x0b, 0x08, 0x00, 0x09, 0x00, 0x00, 0x00
        /*0020*/ 	.byte	0x00, 0x00, 0x00, 0x00


//--------------------- .nv.info._ZN7cutlass13device_kernelINS_4gemm6kernel13GemmUniversalIN4cute5tupleIJiiiiEEENS1_10collective13CollectiveMmaINS1_35MainloopSm100TmaUmmaWarpSpecializedILi4ELi2ELi4ENS5_IJNS4_1CILi1EEESB_SB_EEEEENS5_IJNSA_ILi128EEENSA_ILi64EEESF_EEENS_12float_e4m3_tENS5_IJlSB_lEEESH_SI_NS4_8TiledMMAINS4_8MMA_AtomIJNS4_10MMA_TraitsINS4_19SM100_MMA_F8F6F4_SSEJSH_SH_fSE_SF_NS4_17integral_constantINS4_4UMMA5MajorELSP_0EEESQ_NSN_INSO_7ScaleInELSR_0EEESS_EEEEEENS4_6LayoutISC_NS5_IJNSA_ILi0EEESW_SW_EEEEENS5_IJNS4_10UnderscoreESZ_SZ_EEEEENS4_13SM90_TMA_LOADENS4_14ComposedLayoutINS4_7SwizzleILi2ELi4ELi3EEENS4_18smem_ptr_flag_bitsILi8EEENSV_INS5_IJNSA_ILi8EEESF_EEENS5_IJSF_SB_EEEEEEEvNS4_8identityES12_S1C_vS1D_EENS_8epilogue10collective18CollectiveEpilogueINS1F_23Sm100TmaWarpSpecializedILi1ELi1ELi64ELb0ELb0EEEJSG_NS5_IJNSV_ISE_SB_EENSV_ISF_SB_EEEEESH_SI_SH_SI_NS1F_6fusion15FusionCallbacksIS1J_NS1N_17LinearCombinationISH_fSH_fLNS_15FloatRoundStyleE2EEESG_S1M_JEEENS4_5SM1004TMEM4LOAD26SM100_TMEM_LOAD_32dp32b64xES12_S1C_NS4_39AutoVectorizingCopyWithAssumedAlignmentILi128EEENS4_14SM90_TMA_STOREES1C_S1Y_S1Y_EEEvvEEEEvNT_6ParamsE --------------------------
	.section	.nv.info._ZN7cutlass13device_kernelINS_4gemm6kernel13GemmUniversalIN4cute5tupleIJiiiiEEENS1_10collective13CollectiveMmaINS1_35MainloopSm100TmaUmmaWarpSpecializedILi4ELi2ELi4ENS5_IJNS4_1CILi1EEESB_SB_EEEEENS5_IJNSA_ILi128EEENSA_ILi64EEESF_EEENS_12float_e4m3_tENS5_IJlSB_lEEESH_SI_NS4_8TiledMMAINS4_8MMA_AtomIJNS4_10MMA_TraitsINS4_19SM100_MMA_F8F6F4_SSEJSH_SH_fSE_SF_NS4_17integral_constantINS4_4UMMA5MajorELSP_0EEESQ_NSN_INSO_7ScaleInELSR_0EEESS_EEEEEENS4_6LayoutISC_NS5_IJNSA_ILi0EEESW_SW_EEEEENS5_IJNS4_10UnderscoreESZ_SZ_EEEEENS4_13SM90_TMA_LOADENS4_14ComposedLayoutINS4_7SwizzleILi2ELi4ELi3EEENS4_18smem_ptr_flag_bitsILi8EEENSV_INS5_IJNSA_ILi8EEESF_EEENS5_IJSF_SB_EEEEEEEvNS4_8identityES12_S1C_vS1D_EENS_8epilogue10collective18CollectiveEpilogueINS1F_23Sm100TmaWarpSpecializedILi1ELi1ELi64ELb0ELb0EEEJSG_NS5_IJNSV_ISE_SB_EENSV_ISF_SB_EEEEESH_SI_SH_SI_NS1F_6fusion15FusionCallbacksIS1J_NS1N_17LinearCombinationISH_fSH_fLNS_15FloatRoundStyleE2EEESG_S1M_JEEENS4_5SM1004TMEM4LOAD26SM100_TMEM_LOAD_32dp32b64xES12_S1C_NS4_39AutoVectorizingCopyWithAssumedAlignmentILi128EEENS4_14SM90_TMA_STOREES1C_S1Y_S1Y_EEEvvEEEEvNT_6ParamsE,"",@"SHT_CUDA_INFO"
	.sectionflags	@""
	.align	4


	//----- nvinfo : EIATTR_CUDA_API_VERSION
	.align		4
        /*0000*/ 	.byte	0x04, 0x37
        /*0002*/ 	.short	(.L_31 - .L_30)
.L_30:
        /*0004*/ 	.word	0x00000082


	//----- nvinfo : EIATTR_KPARAM_INFO
	.align		4
.L_31:
        /*0008*/ 	.byte	0x04, 0x17
        /*000a*/ 	.short	(.L_33 - .L_32)
.L_32:
        /*000c*/ 	.word	0x00000000
        /*0010*/ 	.short	0x0000
        /*0012*/ 	.short	0x0000
        /*0014*/ 	.byte	0x00, 0xf0, 0x01, 0x20


	//----- nvinfo : EIATTR_AT_ENTRY_FRAGMENTS
	.align		4
.L_33:
        /*0018*/ 	.byte	0x04, 0x4f
        /*001a*/ 	.short	(.L_35 - .L_34)


	//   ....[0]....
.L_34:
        /*001c*/ 	.word	0x00000006


	//----- nvinfo : EIATTR_RESERVED_SMEM_USED
	.align		4
.L_35:
        /*0020*/ 	.byte	0x01, 0x41
	.zero		2


	//----- nvinfo : EIATTR_SPARSE_MMA_MASK
	.align		4
        /*0024*/ 	.byte	0x03, 0x50
        /*0026*/ 	.short	0x0000


	//----- nvinfo : EIATTR_TCGEN05_1CTA_USED
	.align		4
        /*0028*/ 	.byte	0x01, 0x51
	.zero		2


	//----- nvinfo : EIATTR_MAXREG_COUNT
	.align		4
        /*002c*/ 	.byte	0x03, 0x1b
        /*002e*/ 	.short	0x00ff


	//----- nvinfo : EIATTR_NUM_BARRIERS
	.align		4
        /*0030*/ 	.byte	0x02, 0x4c
        /*0032*/ 	.byte	0x07
	.zero		1


	//----- nvinfo : EIATTR_EXTERNS
	.align		4
        /*0034*/ 	.byte	0x04, 0x0f
        /*0036*/ 	.short	(.L_37 - .L_36)


	//   ....[0]....
	.align		4
.L_36:
        /*0038*/ 	.word	index@(__assertfail)


	//----- nvinfo : EIATTR_MERCURY_ISA_VERSION
	.align		4
.L_37:
        /*003c*/ 	.byte	0x03, 0x5f
        /*003e*/ 	.short	0x0101


	//----- nvinfo : EIATTR_INT_WARP_WIDE_INSTR_OFFSETS
	.align		4
        /*0040*/ 	.byte	0x04, 0x31
        /*0042*/ 	.short	(.L_39 - .L_38)


	//   ....[0]....
.L_38:
        /*0044*/ 	.word	0x00001d80


	//   ....[1]....
        /*0048*/ 	.word	0x000036f0


	//   ....[2]....
        /*004c*/ 	.word	0x00003710


	//   ....[3]....
        /*0050*/ 	.word	0x00003740


	//   ....[4]....
        /*0054*/ 	.word	0x00004150


	//   ....[5]....
        /*0058*/ 	.word	0x00004240


	//----- nvinfo : EIATTR_COOP_GROUP_MASK_REGIDS
	.align		4
.L_39:
        /*005c*/ 	.byte	0x04, 0x29
        /*005e*/ 	.short	(.L_41 - .L_40)


	//   ....[0]....
.L_40:
        /*0060*/ 	.word	0xffffffff


	//   ....[1]....
        /*0064*/ 	.word	0xffffffff


	//   ....[2]....
        /*0068*/ 	.word	0xffffffff


	//   ....[3]....
        /*006c*/ 	.word	0xffffffff


	//   ....[4]....
        /*0070*/ 	.word	0xffffffff


	//   ....[5]....
        /*0074*/ 	.word	0xffffffff


	//   ....[6]....
        /*0078*/ 	.word	0xffffffff


	//   ....[7]....
        /*007c*/ 	.word	0xffffffff


	//   ....[8]....
        /*0080*/ 	.word	0xffffffff


	//   ....[9]....
        /*0084*/ 	.word	0xffffffff


	//   ....[10]....
        /*0088*/ 	.word	0xffffffff


	//   ....[11]....
        /*008c*/ 	.word	0xffffffff


	//   ....[12]....
        /*0090*/ 	.word	0xffffffff


	//----- nvinfo : EIATTR_COOP_GROUP_INSTR_OFFSETS
	.align		4
.L_41:
        /*0094*/ 	.byte	0x04, 0x28
        /*0096*/ 	.short	(.L_43 - .L_42)


	//   ....[0]....
.L_42:
        /*0098*/ 	.word	0x00000090


	//   ....[1]....
        /*009c*/ 	.word	0x000004d0


	//   ....[2]....
        /*00a0*/ 	.word	0x00000640


	//   ....[3]....
        /*00a4*/ 	.word	0x00000780


	//   ....[4]....
        /*00a8*/ 	.word	0x00000880


	//   ....[5]....
        /*00ac*/ 	.word	0x000009f0


	//   ....[6]....
        /*00b0*/ 	.word	0x00000b90


	//   ....[7]....
        /*00b4*/ 	.word	0x00001c60


	//   ....[8]....
        /*00b8*/ 	.word	0x00002a40


	//   ....[9]....
        /*00bc*/ 	.word	0x00002c50


	//   ....[10]....
        /*00c0*/ 	.word	0x00002c80


	//   ....[11]....
        /*00c4*/ 	.word	0x000035d0


	//   ....[12]....
        /*00c8*/ 	.word	0x00003800


	//----- nvinfo : EIATTR_VRC_CTA_INIT_COUNT
	.align		4
.L_43:
        /*00cc*/ 	.byte	0x02, 0x4a
        /*00ce*/ 	.byte	0x80
	.zero		1


	//----- nvinfo : EIATTR_SYSCALL_OFFSETS
	.align		4
        /*00d0*/ 	.byte	0x04, 0x46
        /*00d2*/ 	.short	(.L_45 - .L_44)


	//   ....[0]....
.L_44:
        /*00d4*/ 	.word	0x00004c30


	//   ....[1]....
        /*00d8*/ 	.word	0x00004d70


	//   ....[2]....
        /*00dc*/ 	.word	0x00005510


	//----- nvinfo : EIATTR_MBARRIER_INSTR_OFFSETS
	.align		4
.L_45:
        /*00e0*/ 	.byte	0x04, 0x39
        /*00e2*/ 	.short	(.L_47 - .L_46)


	//   ....[0]....
.L_46:
        /*00e4*/ 	.word	0x000005b0
        /*00e8*/ 	.word	0x000000ff
        /*00ec*/ 	.word	0x00000000
        /*00f0*/ 	.short	0x0100
        /*00f2*/ 	.byte	0x05
	.zero		1


	//   ....[1]....
        /*00f4*/ 	.word	0x000005c0
        /*00f8*/ 	.word	0x000000ff
        /*00fc*/ 	.word	0x00000020
        /*0100*/ 	.short	0x0100
        /*0102*/ 	.byte	0x05
	.zero		1


	//   ....[2]....
        /*0104*/ 	.word	0x000005d0
        /*0108*/ 	.word	0x000000ff
        /*010c*/ 	.word	0x00000008
        /*0110*/ 	.short	0x0100
        /*0112*/ 	.byte	0x05
	.zero		1


	//   ....[3]....
        /*0114*/ 	.word	0x000005e0
        /*0118*/ 	.word	0x000000ff
        /*011c*/ 	.word	0x00000028
        /*0120*/ 	.short	0x0100
        /*0122*/ 	.byte	0x05
	.zero		1


	//   ....[4]....
        /*0124*/ 	.word	0x000005f0
        /*0128*/ 	.word	0x000000ff
        /*012c*/ 	.word	0x00000010
        /*0130*/ 	.short	0x0100
        /*0132*/ 	.byte	0x05
	.zero		1


	//   ....[5]....
        /*0134*/ 	.word	0x00000600
        /*0138*/ 	.word	0x000000ff
        /*013c*/ 	.word	0x00000030
        /*0140*/ 	.short	0x0100
        /*0142*/ 	.byte	0x05
	.zero		1


	//   ....[6]....
        /*0144*/ 	.word	0x00000610
        /*0148*/ 	.word	0x000000ff
        /*014c*/ 	.word	0x00000018
        /*0150*/ 	.short	0x0100
        /*0152*/ 	.byte	0x05
	.zero		1


	//   ....[7]....
        /*0154*/ 	.word	0x00000620
        /*0158*/ 	.word	0x000000ff
        /*015c*/ 	.word	0x00000038
        /*0160*/ 	.short	0x0100
        /*0162*/ 	.byte	0x05
	.zero		1


	//   ....[8]....
        /*0164*/ 	.word	0x00000750
        /*0168*/ 	.word	0x000000ff
        /*016c*/ 	.word	0x00000040
        /*0170*/ 	.short	0x0100
        /*0172*/ 	.byte	0x06
	.zero		1


	//   ....[9]....
        /*0174*/ 	.word	0x00000760
        /*0178*/ 	.word	0x000000ff
        /*017c*/ 	.word	0x00000048
        /*0180*/ 	.short	0x0100
        /*0182*/ 	.byte	0x06
	.zero		1


	//   ....[10]....
        /*0184*/ 	.word	0x00000850
        /*0188*/ 	.word	0x000000ff
        /*018c*/ 	.word	0x00000050
        /*0190*/ 	.short	0x0100
        /*0192*/ 	.byte	0x05
	.zero		1


	//   ....[11]....
        /*0194*/ 	.word	0x00000860
        /*0198*/ 	.word	0x000000ff
        /*019c*/ 	.word	0x00000058
        /*01a0*/ 	.short	0x0100
        /*01a2*/ 	.byte	0x05
	.zero		1


	//   ....[12]....
        /*01a4*/ 	.word	0x000009a0
        /*01a8*/ 	.word	0x000000ff
        /*01ac*/ 	.word	0x00000060
        /*01b0*/ 	.short	0x0100
        /*01b2*/ 	.byte	0x05
	.zero		1


	//   ....[13]....
        /*01b4*/ 	.word	0x000009b0
        /*01b8*/ 	.word	0x000000ff
        /*01bc*/ 	.word	0x00000070
        /*01c0*/ 	.short	0x0100
        /*01c2*/ 	.byte	0x05
	.zero		1


	//   ....[14]....
        /*01c4*/ 	.word	0x000009c0
        /*01c8*/ 	.word	0x000000ff
        /*01cc*/ 	.word	0x00000068
        /*01d0*/ 	.short	0x0100
        /*01d2*/ 	.byte	0x05
	.zero		1


	//   ....[15]....
        /*01d4*/ 	.word	0x000009d0
        /*01d8*/ 	.word	0x000000ff
        /*01dc*/ 	.word	0x00000078
        /*01e0*/ 	.short	0x0100
        /*01e2*/ 	.byte	0x05
	.zero		1


	//   ....[16]....
        /*01e4*/ 	.word	0x00000b00
        /*01e8*/ 	.word	0x000000ff
        /*01ec*/ 	.word	0x00000080
        /*01f0*/ 	.short	0x0100
        /*01f2*/ 	.byte	0x06
	.zero		1


	//   ....[17]....
        /*01f4*/ 	.word	0x00000b10
        /*01f8*/ 	.word	0x000000ff
        /*01fc*/ 	.word	0x000000a0
        /*0200*/ 	.short	0x0100
        /*0202*/ 	.byte	0x06
	.zero		1


	//   ....[18]....
        /*0204*/ 	.word	0x00000b20
        /*0208*/ 	.word	0x000000ff
        /*020c*/ 	.word	0x00000088
        /*0210*/ 	.short	0x0100
        /*0212*/ 	.byte	0x06
	.zero		1


	//   ....[19]....
        /*0214*/ 	.word	0x00000b30
        /*0218*/ 	.word	0x000000ff
        /*021c*/ 	.word	0x000000a8
        /*0220*/ 	.short	0x0100
        /*0222*/ 	.byte	0x06
	.zero		1


	//   ....[20]....
        /*0224*/ 	.word	0x00000b40
        /*0228*/ 	.word	0x000000ff
        /*022c*/ 	.word	0x00000090
        /*0230*/ 	.short	0x0100
        /*0232*/ 	.byte	0x06
	.zero		1


	//   ....[21]....
        /*0234*/ 	.word	0x00000b50
        /*0238*/ 	.word	0x000000ff
        /*023c*/ 	.word	0x000000b0
        /*0240*/ 	.short	0x0100
        /*0242*/ 	.byte	0x06
	.zero		1


	//   ....[22]....
        /*0244*/ 	.word	0x00000b60
        /*0248*/ 	.word	0x000000ff
        /*024c*/ 	.word	0x00000098
        /*0250*/ 	.short	0x0100
        /*0252*/ 	.byte	0x06
	.zero		1


	//   ....[23]....
        /*0254*/ 	.word	0x00000b70
        /*0258*/ 	.word	0x000000ff
        /*025c*/ 	.word	0x000000b8
        /*0260*/ 	.short	0x0100
        /*0262*/ 	.byte	0x06
	.zero		1


	//   ....[24]....
        /*0264*/ 	.word	0x00000c60
        /*0268*/ 	.word	0x000000ff
        /*026c*/ 	.word	0x000000c0
        /*0270*/ 	.short	0x0100
        /*0272*/ 	.byte	0x05
	.zero		1


	//   ....[25]....
        /*0274*/ 	.word	0x00000c70
        /*0278*/ 	.word	0x000000ff
        /*027c*/ 	.word	0x000000d0
        /*0280*/ 	.short	0x0100
        /*0282*/ 	.byte	0x05
	.zero		1


	//   ....[26]....
        /*0284*/ 	.word	0x00000c80
        /*0288*/ 	.word	0x000000ff
        /*028c*/ 	.word	0x000000c8
        /*0290*/ 	.short	0x0100
        /*0292*/ 	.byte	0x05
	.zero		1


	//   ....[27]....
        /*0294*/ 	.word	0x00000c90
        /*0298*/ 	.word	0x000000ff
        /*029c*/ 	.word	0x000000d8
        /*02a0*/ 	.short	0x0100
        /*02a2*/ 	.byte	0x05
	.zero		1


	//   ....[28]....
        /*02a4*/ 	.word	0x00001560
        /*02a8*/ 	.word	0x00000003
        /*02ac*/ 	.word	0x000000d0
        /*02b0*/ 	.short	0x010a
        /*02b2*/ 	.byte	0xff
	.zero		1


	//   ....[29]....
        /*02b4*/ 	.word	0x00001590
        /*02b8*/ 	.word	0x00000003
        /*02bc*/ 	.word	0x000000c0
        /*02c0*/ 	.short	0x0101
        /*02c2*/ 	.byte	0xff
	.zero		1


	//   ....[30]....
        /*02c4*/ 	.word	0x00001660
        /*02c8*/ 	.word	0x000000ff
        /*02cc*/ 	.word	0x00000020
        /*02d0*/ 	.short	0x010a
        /*02d2*/ 	.byte	0x08
	.zero		1


	//   ....[31]....
        /*02d4*/ 	.word	0x00001700
        /*02d8*/ 	.word	0x000000ff
        /*02dc*/ 	.word	0x00000020
        /*02e0*/ 	.short	0x010a
        /*02e2*/ 	.byte	0x21
	.zero		1


	//   ....[32]....
        /*02e4*/ 	.word	0x00001850
        /*02e8*/ 	.word	0x000000ff
        /*02ec*/ 	.word	0x00000020
        /*02f0*/ 	.short	0x010a
        /*02f2*/ 	.byte	0x08
	.zero		1


	//   ....[33]....
        /*02f4*/ 	.word	0x00001960
        /*02f8*/ 	.word	0x000000ff
        /*02fc*/ 	.word	0x00000058
        /*0300*/ 	.short	0x0101
        /*0302*/ 	.byte	0x04
	.zero		1


	//   ....[34]....
        /*0304*/ 	.word	0x00001980
        /*0308*/ 	.word	0x000000ff
        /*030c*/ 	.word	0x00000020
        /*0310*/ 	.short	0x010a
        /*0312*/ 	.byte	0x08
	.zero		1


	//   ....[35]....
        /*0314*/ 	.word	0x00001a00
        /*0318*/ 	.word	0x000000ff
        /*031c*/ 	.word	0x00000020
        /*0320*/ 	.short	0x010a
        /*0322*/ 	.byte	0x11
	.zero		1


	//   ....[36]....
        /*0324*/ 	.word	0x00001b50
        /*0328*/ 	.word	0x000000ff
        /*032c*/ 	.word	0x00000020
        /*0330*/ 	.short	0x010a
        /*0332*/ 	.byte	0x08
	.zero		1


	//   ....[37]....
        /*0334*/ 	.word	0x00001c90
        /*0338*/ 	.word	0x00000002
        /*033c*/ 	.word	0x00000060
        /*0340*/ 	.short	0x010a
        /*0342*/ 	.byte	0xff
	.zero		1


	//   ....[38]....
        /*0344*/ 	.word	0x00001d50
        /*0348*/ 	.word	0x00000002
        /*034c*/ 	.word	0x00000000
        /*0350*/ 	.short	0x0101
        /*0352*/ 	.byte	0xff
	.zero		1


	//   ....[39]....
        /*0354*/ 	.word	0x000022b0
        /*0358*/ 	.word	0x000000ff
        /*035c*/ 	.word	0x00000000
        /*0360*/ 	.short	0x010a
        /*0362*/ 	.byte	0x05
	.zero		1


	//   ....[40]....
        /*0364*/ 	.word	0x00002340
        /*0368*/ 	.word	0x000000ff
        /*036c*/ 	.word	0x00000000
        /*0370*/ 	.short	0x010a
        /*0372*/ 	.byte	0x05
	.zero		1


	//   ....[41]....
        /*0374*/ 	.word	0x000023d0
        /*0378*/ 	.word	0x000000ff
        /*037c*/ 	.word	0x00000000
        /*0380*/ 	.short	0x010a
        /*0382*/ 	.byte	0x05
	.zero		1


	//   ....[42]....
        /*0384*/ 	.word	0x00002470
        /*0388*/ 	.word	0x00000000
        /*038c*/ 	.word	0x00000000
        /*0390*/ 	.short	0x010a
        /*0392*/ 	.byte	0xff
	.zero		1


	//   ....[43]....
        /*0394*/ 	.word	0x00002590
        /*0398*/ 	.word	0x00000000
        /*039c*/ 	.word	0x000000c0
        /*03a0*/ 	.short	0x010a
        /*03a2*/ 	.byte	0xff
	.zero		1


	//   ....[44]....
        /*03a4*/ 	.word	0x000025f0
        /*03a8*/ 	.word	0x00000004
        /*03ac*/ 	.word	0x00000000
        /*03b0*/ 	.short	0x0101
        /*03b2*/ 	.byte	0xff
	.zero		1


	//   ....[45]....
        /*03b4*/ 	.word	0x00002610
        /*03b8*/ 	.word	0x000000ff
        /*03bc*/ 	.word	0x00000070
        /*03c0*/ 	.short	0x010a
        /*03c2*/ 	.byte	0x05
	.zero		1


	//   ....[46]....
        /*03c4*/ 	.word	0x00002730
        /*03c8*/ 	.word	0x00000000
        /*03cc*/ 	.word	0x00000060
        /*03d0*/ 	.short	0x010a
        /*03d2*/ 	.byte	0xff
	.zero		1


	//   ....[47]....
        /*03d4*/ 	.word	0x00002840
        /*03d8*/ 	.word	0x00000000
        /*03dc*/ 	.word	0x00000000
        /*03e0*/ 	.short	0x0101
        /*03e2*/ 	.byte	0xff
	.zero		1


	//   ....[48]....
        /*03e4*/ 	.word	0x000028d0
        /*03e8*/ 	.word	0x000000ff
        /*03ec*/ 	.word	0x00000070
        /*03f0*/ 	.short	0x0106
        /*03f2*/ 	.byte	0x05
	.zero		1


	//   ....[49]....
        /*03f4*/ 	.word	0x000028f0
        /*03f8*/ 	.word	0x000000ff
        /*03fc*/ 	.word	0x00000070
        /*0400*/ 	.short	0x010a
        /*0402*/ 	.byte	0x05
	.zero		1


	//   ....[50]....
        /*0404*/ 	.word	0x00002980
        /*0408*/ 	.word	0x000000ff
        /*040c*/ 	.word	0x00000070
        /*0410*/ 	.short	0x0106
        /*0412*/ 	.byte	0x04
	.zero		1


	//   ....[51]....
        /*0414*/ 	.word	0x000029c0
        /*0418*/ 	.word	0x00000000
        /*041c*/ 	.word	0x00000070
        /*0420*/ 	.short	0x010a
        /*0422*/ 	.byte	0xff
	.zero		1


	//   ....[52]....
        /*0424*/ 	.word	0x00002ec0
        /*0428*/ 	.word	0x00000000
        /*042c*/ 	.word	0x00000060
        /*0430*/ 	.short	0x010a
        /*0432*/ 	.byte	0xff
	.zero		1


	//   ....[53]....
        /*0434*/ 	.word	0x00002fd0
        /*0438*/ 	.word	0x00000003
        /*043c*/ 	.word	0x00000000
        /*0440*/ 	.short	0x0101
        /*0442*/ 	.byte	0xff
	.zero		1


	//   ....[54]....
        /*0444*/ 	.word	0x00002fe0
        /*0448*/ 	.word	0x000000ff
        /*044c*/ 	.word	0x00000000
        /*0450*/ 	.short	0x010a
        /*0452*/ 	.byte	0x04
	.zero		1


	//   ....[55]....
        /*0454*/ 	.word	0x00003000
        /*0458*/ 	.word	0x000000ff
        /*045c*/ 	.word	0x000000a0
        /*0460*/ 	.short	0x010a
        /*0462*/ 	.byte	0x08
	.zero		1


	//   ....[56]....
        /*0464*/ 	.word	0x000030d0
        /*0468*/ 	.word	0x000000ff
        /*046c*/ 	.word	0x00000000
        /*0470*/ 	.short	0x010a
        /*0472*/ 	.byte	0x07
	.zero		1


	//   ....[57]....
        /*0474*/ 	.word	0x00003210
        /*0478*/ 	.word	0x000000ff
        /*047c*/ 	.word	0x00000000
        /*0480*/ 	.short	0x010a
        /*0482*/ 	.byte	0x04
	.zero		1


	//   ....[58]....
        /*0484*/ 	.word	0x00003400
        /*0488*/ 	.word	0x000000ff
        /*048c*/ 	.word	0x00000000
        /*0490*/ 	.short	0x010a
        /*0492*/ 	.byte	0x05
	.zero		1


	//   ....[59]....
        /*0494*/ 	.word	0x00003490
        /*0498*/ 	.word	0x000000ff
        /*049c*/ 	.word	0x00000000
        /*04a0*/ 	.short	0x010a
        /*04a2*/ 	.byte	0x05
	.zero		1


	//   ....[60]....
        /*04a4*/ 	.word	0x00003520
        /*04a8*/ 	.word	0x000000ff
        /*04ac*/ 	.word	0x00000000
        /*04b0*/ 	.short	0x010a
        /*04b2*/ 	.byte	0x05
	.zero		1


	//   ....[61]....
        /*04b4*/ 	.word	0x000035b0
        /*04b8*/ 	.word	0x000000ff
        /*04bc*/ 	.word	0x00000000
        /*04c0*/ 	.short	0x010a
        /*04c2*/ 	.byte	0x07
	.zero		1


	//   ....[62]....
        /*04c4*/ 	.word	0x000039f0
        /*04c8*/ 	.word	0x00000000
        /*04cc*/ 	.word	0x00000060
        /*04d0*/ 	.short	0x010a
        /*04d2*/ 	.byte	0xff
	.zero		1


	//   ....[63]....
        /*04d4*/ 	.word	0x00003ae0
        /*04d8*/ 	.word	0x00000000
        /*04dc*/ 	.word	0x00000000
        /*04e0*/ 	.short	0x0101
        /*04e2*/ 	.byte	0xff
	.zero		1


	//   ....[64]....
        /*04e4*/ 	.word	0x00003e00
        /*04e8*/ 	.word	0x000000ff
        /*04ec*/ 	.word	0x00000058
        /*04f0*/ 	.short	0x010a
        /*04f2*/ 	.byte	0x06
	.zero		1


	//   ....[65]....
        /*04f4*/ 	.word	0x00003f80
        /*04f8*/ 	.word	0x000000ff
        /*04fc*/ 	.word	0x00000048
        /*0500*/ 	.short	0x010a
        /*0502*/ 	.byte	0x06
	.zero		1


	//   ....[66]....
        /*0504*/ 	.word	0x000042b0
        /*0508*/ 	.word	0x000000ff
        /*050c*/ 	.word	0x00000040
        /*0510*/ 	.short	0x010b
        /*0512*/ 	.byte	0x06
	.zero		1


	//   ....[67]....
        /*0514*/ 	.word	0x000042d0
        /*0518*/ 	.word	0x000000ff
        /*051c*/ 	.word	0x00000000
        /*0520*/ 	.short	0x0101
        /*0522*/ 	.byte	0x25
	.zero		1


	//   ....[68]....
        /*0524*/ 	.word	0x00004310
        /*0528*/ 	.word	0x00000000
        /*052c*/ 	.word	0x00000048
        /*0530*/ 	.short	0x010a
        /*0532*/ 	.byte	0xff
	.zero		1


	//   ....[69]....
        /*0534*/ 	.word	0x00004640
        /*0538*/ 	.word	0x00000000
        /*053c*/ 	.word	0x00000060
        /*0540*/ 	.short	0x010a
        /*0542*/ 	.byte	0xff
	.zero		1


	//   ....[70]....
        /*0544*/ 	.word	0x00004750
        /*0548*/ 	.word	0x00000000
        /*054c*/ 	.word	0x00000000
        /*0550*/ 	.short	0x0101
        /*0552*/ 	.byte	0xff
	.zero		1


	//   ....[71]....
        /*0554*/ 	.word	0x000050f0
        /*0558*/ 	.word	0x000000ff
        /*055c*/ 	.word	0x00000040
        /*0560*/ 	.short	0x010a
        /*0562*/ 	.byte	0x2b
	.zero		1


	//   ....[72]....
        /*0564*/ 	.word	0x00005100
        /*0568*/ 	.word	0x0000009c
        /*056c*/ 	.word	0x00000080
        /*0570*/ 	.short	0x010a
        /*0572*/ 	.byte	0xff
	.zero		1


	//   ....[73]....
        /*0574*/ 	.word	0x00005290
        /*0578*/ 	.word	0x000000ff
        /*057c*/ 	.word	0x00000040
        /*0580*/ 	.short	0x010a
        /*0582*/ 	.byte	0x2b
	.zero		1


	//   ....[74]....
        /*0584*/ 	.word	0x00005390
        /*0588*/ 	.word	0x000000ff
        /*058c*/ 	.word	0x00000000
        /*0590*/ 	.short	0x0101
        /*0592*/ 	.byte	0x04
	.zero		1


	//   ....[75]....
        /*0594*/ 	.word	0x000053f0
        /*0598*/ 	.word	0x0000009c
        /*059c*/ 	.word	0x00000080
        /*05a0*/ 	.short	0x010a
        /*05a2*/ 	.byte	0xff
	.zero		1


	//   ....[76]....
        /*05a4*/ 	.word	0x000057b0
        /*05a8*/ 	.word	0x000000ff
        /*05ac*/ 	.word	0x00000000
        /*05b0*/ 	.short	0x0101
        /*05b2*/ 	.byte	0x05
	.zero		1


	//   ....[77]....
        /*05b4*/ 	.word	0x00006860
        /*05b8*/ 	.word	0x00000003
        /*05bc*/ 	.word	0x000000d0
        /*05c0*/ 	.short	0x010a
        /*05c2*/ 	.byte	0xff
	.zero		1


	//   ....[78]....
        /*05c4*/ 	.word	0x000068c0
        /*05c8*/ 	.word	0x00000002
        /*05cc*/ 	.word	0x00000020
        /*05d0*/ 	.short	0x010a
        /*05d2*/ 	.byte	0xff
	.zero		1


	//   ....[79]....
        /*05d4*/ 	.word	0x00006920
        /*05d8*/ 	.word	0x00000002
        /*05dc*/ 	.word	0x00000020
        /*05e0*/ 	.short	0x010a
        /*05e2*/ 	.byte	0xff
	.zero		1


	//   ....[80]....
        /*05e4*/ 	.word	0x00006970
        /*05e8*/ 	.word	0x00000002
        /*05ec*/ 	.word	0x00000060
        /*05f0*/ 	.short	0x010a
        /*05f2*/ 	.byte	0xff
	.zero		1


	//   ....[81]....
        /*05f4*/ 	.word	0x000069d0
        /*05f8*/ 	.word	0x00000000
        /*05fc*/ 	.word	0x00000000
        /*0600*/ 	.short	0x010a
        /*0602*/ 	.byte	0xff
	.zero		1


	//   ....[82]....
        /*0604*/ 	.word	0x00006a30
        /*0608*/ 	.word	0x00000000
        /*060c*/ 	.word	0x00000000
        /*0610*/ 	.short	0x010a
        /*0612*/ 	.byte	0xff
	.zero		1


	//   ....[83]....
        /*0614*/ 	.word	0x00006a90
        /*0618*/ 	.word	0x00000000
        /*061c*/ 	.word	0x00000000
        /*0620*/ 	.short	0x010a
        /*0622*/ 	.byte	0xff
	.zero		1


	//   ....[84]....
        /*0624*/ 	.word	0x00006ae0
        /*0628*/ 	.word	0x00000000
        /*062c*/ 	.word	0x000000c0
        /*0630*/ 	.short	0x010a
        /*0632*/ 	.byte	0xff
	.zero		1


	//   ....[85]....
        /*0634*/ 	.word	0x00006b40
        /*0638*/ 	.word	0x00000000
        /*063c*/ 	.word	0x00000070
        /*0640*/ 	.short	0x010a
        /*0642*/ 	.byte	0xff
	.zero		1


	//   ....[86]....
        /*0644*/ 	.word	0x00006b90
        /*0648*/ 	.word	0x00000000
        /*064c*/ 	.word	0x00000060
        /*0650*/ 	.short	0x010a
        /*0652*/ 	.byte	0xff
	.zero		1


	//   ....[87]....
        /*0654*/ 	.word	0x00006bf0
        /*0658*/ 	.word	0x00000000
        /*065c*/ 	.word	0x00000070
        /*0660*/ 	.short	0x010a
        /*0662*/ 	.byte	0xff
	.zero		1


	//   ....[88]....
        /*0664*/ 	.word	0x00006c40
        /*0668*/ 	.word	0x00000000
        /*066c*/ 	.word	0x00000060
        /*0670*/ 	.short	0x010a
        /*0672*/ 	.byte	0xff
	.zero		1


	//   ....[89]....
        /*0674*/ 	.word	0x00006ca0
        /*0678*/ 	.word	0x00000003
        /*067c*/ 	.word	0x000000a0
        /*0680*/ 	.short	0x010a
        /*0682*/ 	.byte	0xff
	.zero		1


	//   ....[90]....
        /*0684*/ 	.word	0x00006d00
        /*0688*/ 	.word	0x00000000
        /*068c*/ 	.word	0x00000000
        /*0690*/ 	.short	0x010a
        /*0692*/ 	.byte	0xff
	.zero		1


	//   ....[91]....
        /*0694*/ 	.word	0x00006d60
        /*0698*/ 	.word	0x00000000
        /*069c*/ 	.word	0x00000000
        /*06a0*/ 	.short	0x010a
        /*06a2*/ 	.byte	0xff
	.zero		1


	//   ....[92]....
        /*06a4*/ 	.word	0x00006dc0
        /*06a8*/ 	.word	0x00000000
        /*06ac*/ 	.word	0x00000000
        /*06b0*/ 	.short	0x010a
        /*06b2*/ 	.byte	0xff
	.zero		1


	//   ....[93]....
        /*06b4*/ 	.word	0x00006e20
        /*06b8*/ 	.word	0x00000000
        /*06bc*/ 	.word	0x00000000
        /*06c0*/ 	.short	0x010a
        /*06c2*/ 	.byte	0xff
	.zero		1


	//   ....[94]....
        /*06c4*/ 	.word	0x00006e80
        /*06c8*/ 	.word	0x00000000
        /*06cc*/ 	.word	0x00000000
        /*06d0*/ 	.short	0x010a
        /*06d2*/ 	.byte	0xff
	.zero		1


	//   ....[95]....
        /*06d4*/ 	.word	0x00006ed0
        /*06d8*/ 	.word	0x00000000
        /*06dc*/ 	.word	0x00000060
        /*06e0*/ 	.short	0x010a
        /*06e2*/ 	.byte	0xff
	.zero		1


	//   ....[96]....
        /*06e4*/ 	.word	0x00006f30
        /*06e8*/ 	.word	0x00000000
        /*06ec*/ 	.word	0x00000058
        /*06f0*/ 	.short	0x010a
        /*06f2*/ 	.byte	0xff
	.zero		1


	//   ....[97]....
        /*06f4*/ 	.word	0x00006f90
        /*06f8*/ 	.word	0x00000003
        /*06fc*/ 	.word	0x00000048
        /*0700*/ 	.short	0x010a
        /*0702*/ 	.byte	0xff
	.zero		1


	//   ....[98]....
        /*0704*/ 	.word	0x00006fe0
        /*0708*/ 	.word	0x00000000
        /*070c*/ 	.word	0x00000060
        /*0710*/ 	.short	0x010a
        /*0712*/ 	.byte	0xff
	.zero		1


	//   ....[99]....
        /*0714*/ 	.word	0x00007040
        /*0718*/ 	.word	0x00000000
        /*071c*/ 	.word	0x00000040
        /*0720*/ 	.short	0x010a
        /*0722*/ 	.byte	0xff
	.zero		1


	//   ....[100]....
        /*0724*/ 	.word	0x00007090
        /*0728*/ 	.word	0x0000009c
        /*072c*/ 	.word	0x00000080
        /*0730*/ 	.short	0x010a
        /*0732*/ 	.byte	0xff
	.zero		1


	//----- nvinfo : EIATTR_NUM_MBARRIERS
	.align		4
.L_47:
        /*0734*/ 	.byte	0x03, 0x38
        /*0736*/ 	.short	0x001c


	//----- nvinfo : EIATTR_EXIT_INSTR_OFFSETS
	.align		4
        /*0738*/ 	.byte	0x04, 0x1c
        /*073a*/ 	.short	(.L_49 - .L_48)


	//   ....[0]....
.L_48:
        /*073c*/ 	.word	0x000024a0


	//   ....[1]....
        /*0740*/ 	.word	0x00002990


	//   ....[2]....
        /*0744*/ 	.word	0x000029f0


	//   ....[3]....
        /*0748*/ 	.word	0x00003810


	//   ....[4]....
        /*074c*/ 	.word	0x00004340


	//   ....[5]....
        /*0750*/ 	.word	0x00004380


	//   ....[6]....
        /*0754*/ 	.word	0x00006850


	//----- nvinfo : EIATTR_MAX_THREADS
	.align		4
.L_49:
        /*0758*/ 	.byte	0x04, 0x05
        /*075a*/ 	.short	(.L_51 - .L_50)
.L_50:
        /*075c*/ 	.word	0x00000100
        /*0760*/ 	.word	0x00000001
        /*0764*/ 	.word	0x00000001


	//----- nvinfo : EIATTR_CRS_STACK_SIZE
	.align		4
.L_51:
        /*0768*/ 	.byte	0x04, 0x1e
        /*076a*/ 	.short	(.L_53 - .L_52)
.L_52:
        /*076c*/ 	.word	0x00000000


	//----- nvinfo : EIATTR_CBANK_PARAM_SIZE
	.align		4
.L_53:
        /*0770*/ 	.byte	0x03, 0x19
        /*0772*/ 	.short	0x0800


	//----- nvinfo : EIATTR_PARAM_CBANK
	.align		4
        /*0774*/ 	.byte	0x04, 0x0a
        /*0776*/ 	.short	(.L_55 - .L_54)
	.align		4
.L_54:
        /*0778*/ 	.word	index@(.nv.constant0._ZN7cutlass13device_kernelINS_4gemm6kernel13GemmUniversalIN4cute5tupleIJiiiiEEENS1_10collective13CollectiveMmaINS1_35MainloopSm100TmaUmmaWarpSpecializedILi4ELi2ELi4ENS5_IJNS4_1CILi1EEESB_SB_EEEEENS5_IJNSA_ILi128EEENSA_ILi64EEESF_EEENS_12float_e4m3_tENS5_IJlSB_lEEESH_SI_NS4_8TiledMMAINS4_8MMA_AtomIJNS4_10MMA_TraitsINS4_19SM100_MMA_F8F6F4_SSEJSH_SH_fSE_SF_NS4_17integral_constantINS4_4UMMA5MajorELSP_0EEESQ_NSN_INSO_7ScaleInELSR_0EEESS_EEEEEENS4_6LayoutISC_NS5_IJNSA_ILi0EEESW_SW_EEEEENS5_IJNS4_10UnderscoreESZ_SZ_EEEEENS4_13SM90_TMA_LOADENS4_14ComposedLayoutINS4_7SwizzleILi2ELi4ELi3EEENS4_18smem_ptr_flag_bitsILi8EEENSV_INS5_IJNSA_ILi8EEESF_EEENS5_IJSF_SB_EEEEEEEvNS4_8identityES12_S1C_vS1D_EENS_8epilogue10collective18CollectiveEpilogueINS1F_23Sm100TmaWarpSpecializedILi1ELi1ELi64ELb0ELb0EEEJSG_NS5_IJNSV_ISE_SB_EENSV_ISF_SB_EEEEESH_SI_SH_SI_NS1F_6fusion15FusionCallbacksIS1J_NS1N_17LinearCombinationISH_fSH_fLNS_15FloatRoundStyleE2EEESG_S1M_JEEENS4_5SM1004TMEM4LOAD26SM100_TMEM_LOAD_32dp32b64xES12_S1C_NS4_39AutoVectorizingCopyWithAssumedAlignmentILi128EEENS4_14SM90_TMA_STOREES1C_S1Y_S1Y_EEEvvEEEEvNT_6ParamsE)
        /*077c*/ 	.short	0x0380
        /*077e*/ 	.short	0x0800


	//----- nvinfo : EIATTR_SW_WAR
	.align		4
.L_55:
        /*0780*/ 	.byte	0x04, 0x36
        /*0782*/ 	.short	(.L_57 - .L_56)
.L_56:
        /*0784*/ 	.word	0x00000008
.L_57:


//--------------------- .nv.callgraph             --------------------------
	.section	.nv.callgraph,"",@"SHT_CUDA_CALLGRAPH"
	.align	4
	.sectionentsize	8
	.align		4
        /*0000*/ 	.word	0x00000000
	.align		4
        /*0004*/ 	.word	0xffffffff
	.align		4
        /*0008*/ 	.word	index@(_ZN7cutlass13device_kernelINS_4gemm6kernel13GemmUniversalIN4cute5tupleIJiiiiEEENS1_10collective13CollectiveMmaINS1_35MainloopSm100TmaUmmaWarpSpecializedILi4ELi2ELi4ENS5_IJNS4_1CILi1EEESB_SB_EEEEENS5_IJNSA_ILi128EEENSA_ILi64EEESF_EEENS_12float_e4m3_tENS5_IJlSB_lEEESH_SI_NS4_8TiledMMAINS4_8MMA_AtomIJNS4_10MMA_TraitsINS4_19SM100_MMA_F8F6F4_SSEJSH_SH_fSE_SF_NS4_17integral_constantINS4_4UMMA5MajorELSP_0EEESQ_NSN_INSO_7ScaleInELSR_0EEESS_EEEEEENS4_6LayoutISC_NS5_IJNSA_ILi0EEESW_SW_EEEEENS5_IJNS4_10UnderscoreESZ_SZ_EEEEENS4_13SM90_TMA_LOADENS4_14ComposedLayoutINS4_7SwizzleILi2ELi4ELi3EEENS4_18smem_ptr_flag_bitsILi8EEENSV_INS5_IJNSA_ILi8EEESF_EEENS5_IJSF_SB_EEEEEEEvNS4_8identityES12_S1C_vS1D_EENS_8epilogue10collective18CollectiveEpilogueINS1F_23Sm100TmaWarpSpecializedILi1ELi1ELi64ELb0ELb0EEEJSG_NS5_IJNSV_ISE_SB_EENSV_ISF_SB_EEEEESH_SI_SH_SI_NS1F_6fusion15FusionCallbacksIS1J_NS1N_17LinearCombinationISH_fSH_fLNS_15FloatRoundStyleE2EEESG_S1M_JEEENS4_5SM1004TMEM4LOAD26SM100_TMEM_LOAD_32dp32b64xES12_S1C_NS4_39AutoVectorizingCopyWithAssumedAlignmentILi128EEENS4_14SM90_TMA_STOREES1C_S1Y_S1Y_EEEvvEEEEvNT_6ParamsE)
	.align		4
        /*000c*/ 	.word	index@(__assertfail)
	.align		4
        /*0010*/ 	.word	0x00000000
	.align		4
        /*0014*/ 	.word	0xfffffffe
	.align		4
        /*0018*/ 	.word	0x00000000
	.align		4
        /*001c*/ 	.word	0xfffffffd
	.align		4
        /*0020*/ 	.word	0x00000000
	.align		4
        /*0024*/ 	.word	0xfffffffc


//--------------------- .nv.constant4             --------------------------
	.section	.nv.constant4,"a",@progbits
	.align	8
	.align		8
.nv.constant4:
        /*0000*/ 	.dword	__assertfail
	.align		8
        /*0008*/ 	.dword	__unnamed_1
	.align		8
        /*0010*/ 	.dword	__unnamed_2
	.align		8
        /*0018*/ 	.dword	_ZN39_INTERNAL_c5f9499e_4_k_cu_cb07f9ba_74354cuda3std3__45__cpo5beginE
	.align		8
        /*0020*/ 	.dword	_ZN39_INTERNAL_c5f9499e_4_k_cu_cb07f9ba_74354cuda3std3__45__cpo3endE
	.align		8
        /*0028*/ 	.dword	_ZN39_INTERNAL_c5f9499e_4_k_cu_cb07f9ba_74354cuda3std3__45__cpo6cbeginE
	.align		8
        /*0030*/ 	.dword	_ZN39_INTERNAL_c5f9499e_4_k_cu_cb07f9ba_74354cuda3std3__45__cpo4cendE
	.align		8
        /*0038*/ 	.dword	_ZN39_INTERNAL_c5f9499e_4_k_cu_cb07f9ba_74354cuda3std3__441_GLOBAL__N__c5f9499e_4_k_cu_cb07f9ba_74356ignoreE
	.align		8
        /*0040*/ 	.dword	_ZN39_INTERNAL_c5f9499e_4_k_cu_cb07f9ba_74354cuda3std3__419piecewise_constructE
	.align		8
        /*0048*/ 	.dword	_ZN39_INTERNAL_c5f9499e_4_k_cu_cb07f9ba_74354cuda3std3__48in_placeE
	.align		8
        /*0050*/ 	.dword	_ZN39_INTERNAL_c5f9499e_4_k_cu_cb07f9ba_74354cuda3std6ranges3__45__cpo4swapE
	.align		8
        /*0058*/ 	.dword	_ZN39_INTERNAL_c5f9499e_4_k_cu_cb07f9ba_74354cuda3std6ranges3__45__cpo9iter_moveE
	.align		8
        /*0060*/ 	.dword	_ZN39_INTERNAL_c5f9499e_4_k_cu_cb07f9ba_74354cute7productE
	.align		8
        /*0068*/ 	.dword	_ZN39_INTERNAL_c5f9499e_4_k_cu_cb07f9ba_74354cute1_E
	.align		8
        /*0070*/ 	.dword	$str$25
	.align		8
        /*0078*/ 	.dword	$str$26
	.align		8
        /*0080*/ 	.dword	$str$27
	.align		8
        /*0088*/ 	.dword	$str$28


//--------------------- .text._ZN7cutlass13device_kernelINS_4gemm6kernel13GemmUniversalIN4cute5tupleIJiiiiEEENS1_10collective13CollectiveMmaINS1_35MainloopSm100TmaUmmaWarpSpecializedILi4ELi2ELi4ENS5_IJNS4_1CILi1EEESB_SB_EEEEENS5_IJNSA_ILi128EEENSA_ILi64EEESF_EEENS_12float_e4m3_tENS5_IJlSB_lEEESH_SI_NS4_8TiledMMAINS4_8MMA_AtomIJNS4_10MMA_TraitsINS4_19SM100_MMA_F8F6F4_SSEJSH_SH_fSE_SF_NS4_17integral_constantINS4_4UMMA5MajorELSP_0EEESQ_NSN_INSO_7ScaleInELSR_0EEESS_EEEEEENS4_6LayoutISC_NS5_IJNSA_ILi0EEESW_SW_EEEEENS5_IJNS4_10UnderscoreESZ_SZ_EEEEENS4_13SM90_TMA_LOADENS4_14ComposedLayoutINS4_7SwizzleILi2ELi4ELi3EEENS4_18smem_ptr_flag_bitsILi8EEENSV_INS5_IJNSA_ILi8EEESF_EEENS5_IJSF_SB_EEEEEEEvNS4_8identityES12_S1C_vS1D_EENS_8epilogue10collective18CollectiveEpilogueINS1F_23Sm100TmaWarpSpecializedILi1ELi1ELi64ELb0ELb0EEEJSG_NS5_IJNSV_ISE_SB_EENSV_ISF_SB_EEEEESH_SI_SH_SI_NS1F_6fusion15FusionCallbacksIS1J_NS1N_17LinearCombinationISH_fSH_fLNS_15FloatRoundStyleE2EEESG_S1M_JEEENS4_5SM1004TMEM4LOAD26SM100_TMEM_LOAD_32dp32b64xES12_S1C_NS4_39AutoVectorizingCopyWithAssumedAlignmentILi128EEENS4_14SM90_TMA_STOREES1C_S1Y_S1Y_EEEvvEEEEvNT_6ParamsE --------------------------
	.section	.text._ZN7cutlass13device_kernelINS_4gemm6kernel13GemmUniversalIN4cute5tupleIJiiiiEEENS1_10collective13CollectiveMmaINS1_35MainloopSm100TmaUmmaWarpSpecializedILi4ELi2ELi4ENS5_IJNS4_1CILi1EEESB_SB_EEEEENS5_IJNSA_ILi128EEENSA_ILi64EEESF_EEENS_12float_e4m3_tENS5_IJlSB_lEEESH_SI_NS4_8TiledMMAINS4_8MMA_AtomIJNS4_10MMA_TraitsINS4_19SM100_MMA_F8F6F4_SSEJSH_SH_fSE_SF_NS4_17integral_constantINS4_4UMMA5MajorELSP_0EEESQ_NSN_INSO_7ScaleInELSR_0EEESS_EEEEEENS4_6LayoutISC_NS5_IJNSA_ILi0EEESW_SW_EEEEENS5_IJNS4_10UnderscoreESZ_SZ_EEEEENS4_13SM90_TMA_LOADENS4_14ComposedLayoutINS4_7SwizzleILi2ELi4ELi3EEENS4_18smem_ptr_flag_bitsILi8EEENSV_INS5_IJNSA_ILi8EEESF_EEENS5_IJSF_SB_EEEEEEEvNS4_8identityES12_S1C_vS1D_EENS_8epilogue10collective18CollectiveEpilogueINS1F_23Sm100TmaWarpSpecializedILi1ELi1ELi64ELb0ELb0EEEJSG_NS5_IJNSV_ISE_SB_EENSV_ISF_SB_EEEEESH_SI_SH_SI_NS1F_6fusion15FusionCallbacksIS1J_NS1N_17LinearCombinationISH_fSH_fLNS_15FloatRoundStyleE2EEESG_S1M_JEEENS4_5SM1004TMEM4LOAD26SM100_TMEM_LOAD_32dp32b64xES12_S1C_NS4_39AutoVectorizingCopyWithAssumedAlignmentILi128EEENS4_14SM90_TMA_STOREES1C_S1Y_S1Y_EEEvvEEEEvNT_6ParamsE,"ax",@progbits
	.align	128
.text._ZN7cutlass13device_kernelINS_4gemm6kernel13GemmUniversalIN4cute5tupleIJiiiiEEENS1_10collective13CollectiveMmaINS1_35MainloopSm100TmaUmmaWarpSpecializedILi4ELi2ELi4ENS5_IJNS4_1CILi1EEESB_SB_EEEEENS5_IJNSA_ILi128EEENSA_ILi64EEESF_EEENS_12float_e4m3_tENS5_IJlSB_lEEESH_SI_NS4_8TiledMMAINS4_8MMA_AtomIJNS4_10MMA_TraitsINS4_19SM100_MMA_F8F6F4_SSEJSH_SH_fSE_SF_NS4_17integral_constantINS4_4UMMA5MajorELSP_0EEESQ_NSN_INSO_7ScaleInELSR_0EEESS_EEEEEENS4_6LayoutISC_NS5_IJNSA_ILi0EEESW_SW_EEEEENS5_IJNS4_10UnderscoreESZ_SZ_EEEEENS4_13SM90_TMA_LOADENS4_14ComposedLayoutINS4_7SwizzleILi2ELi4ELi3EEENS4_18smem_ptr_flag_bitsILi8EEENSV_INS5_IJNSA_ILi8EEESF_EEENS5_IJSF_SB_EEEEEEEvNS4_8identityES12_S1C_vS1D_EENS_8epilogue10collective18CollectiveEpilogueINS1F_23Sm100TmaWarpSpecializedILi1ELi1ELi64ELb0ELb0EEEJSG_NS5_IJNSV_ISE_SB_EENSV_ISF_SB_EEEEESH_SI_SH_SI_NS1F_6fusion15FusionCallbacksIS1J_NS1N_17LinearCombinationISH_fSH_fLNS_15FloatRoundStyleE2EEESG_S1M_JEEENS4_5SM1004TMEM4LOAD26SM100_TMEM_LOAD_32dp32b64xES12_S1C_NS4_39AutoVectorizingCopyWithAssumedAlignmentILi128EEENS4_14SM90_TMA_STOREES1C_S1Y_S1Y_EEEvvEEEEvNT_6ParamsE:
        .type           _ZN7cutlass13device_kernelINS_4gemm6kernel13GemmUniversalIN4cute5tupleIJiiiiEEENS1_10collective13CollectiveMmaINS1_35MainloopSm100TmaUmmaWarpSpecializedILi4ELi2ELi4ENS5_IJNS4_1CILi1EEESB_SB_EEEEENS5_IJNSA_ILi128EEENSA_ILi64EEESF_EEENS_12float_e4m3_tENS5_IJlSB_lEEESH_SI_NS4_8TiledMMAINS4_8MMA_AtomIJNS4_10MMA_TraitsINS4_19SM100_MMA_F8F6F4_SSEJSH_SH_fSE_SF_NS4_17integral_constantINS4_4UMMA5MajorELSP_0EEESQ_NSN_INSO_7ScaleInELSR_0EEESS_EEEEEENS4_6LayoutISC_NS5_IJNSA_ILi0EEESW_SW_EEEEENS5_IJNS4_10UnderscoreESZ_SZ_EEEEENS4_13SM90_TMA_LOADENS4_14ComposedLayoutINS4_7SwizzleILi2ELi4ELi3EEENS4_18smem_ptr_flag_bitsILi8EEENSV_INS5_IJNSA_ILi8EEESF_EEENS5_IJSF_SB_EEEEEEEvNS4_8identityES12_S1C_vS1D_EENS_8epilogue10collective18CollectiveEpilogueINS1F_23Sm100TmaWarpSpecializedILi1ELi1ELi64ELb0ELb0EEEJSG_NS5_IJNSV_ISE_SB_EENSV_ISF_SB_EEEEESH_SI_SH_SI_NS1F_6fusion15FusionCallbacksIS1J_NS1N_17LinearCombinationISH_fSH_fLNS_15FloatRoundStyleE2EEESG_S1M_JEEENS4_5SM1004TMEM4LOAD26SM100_TMEM_LOAD_32dp32b64xES12_S1C_NS4_39AutoVectorizingCopyWithAssumedAlignmentILi128EEENS4_14SM90_TMA_STOREES1C_S1Y_S1Y_EEEvvEEEEvNT_6ParamsE,@function
        .size           _ZN7cutlass13device_kernelINS_4gemm6kernel13GemmUniversalIN4cute5tupleIJiiiiEEENS1_10collective13CollectiveMmaINS1_35MainloopSm100TmaUmmaWarpSpecializedILi4ELi2ELi4ENS5_IJNS4_1CILi1EEESB_SB_EEEEENS5_IJNSA_ILi128EEENSA_ILi64EEESF_EEENS_12float_e4m3_tENS5_IJlSB_lEEESH_SI_NS4_8TiledMMAINS4_8MMA_AtomIJNS4_10MMA_TraitsINS4_19SM100_MMA_F8F6F4_SSEJSH_SH_fSE_SF_NS4_17integral_constantINS4_4UMMA5MajorELSP_0EEESQ_NSN_INSO_7ScaleInELSR_0EEESS_EEEEEENS4_6LayoutISC_NS5_IJNSA_ILi0EEESW_SW_EEEEENS5_IJNS4_10UnderscoreESZ_SZ_EEEEENS4_13SM90_TMA_LOADENS4_14ComposedLayoutINS4_7SwizzleILi2ELi4ELi3EEENS4_18smem_ptr_flag_bitsILi8EEENSV_INS5_IJNSA_ILi8EEESF_EEENS5_IJSF_SB_EEEEEEEvNS4_8identityES12_S1C_vS1D_EENS_8epilogue10collective18CollectiveEpilogueINS1F_23Sm100TmaWarpSpecializedILi1ELi1ELi64ELb0ELb0EEEJSG_NS5_IJNSV_ISE_SB_EENSV_ISF_SB_EEEEESH_SI_SH_SI_NS1F_6fusion15FusionCallbacksIS1J_NS1N_17LinearCombinationISH_fSH_fLNS_15FloatRoundStyleE2EEESG_S1M_JEEENS4_5SM1004TMEM4LOAD26SM100_TMEM_LOAD_32dp32b64xES12_S1C_NS4_39AutoVectorizingCopyWithAssumedAlignmentILi128EEENS4_14SM90_TMA_STOREES1C_S1Y_S1Y_EEEvvEEEEvNT_6ParamsE,(.L_x_128 - _ZN7cutlass13device_kernelINS_4gemm6kernel13GemmUniversalIN4cute5tupleIJiiiiEEENS1_10collective13CollectiveMmaINS1_35MainloopSm100TmaUmmaWarpSpecializedILi4ELi2ELi4ENS5_IJNS4_1CILi1EEESB_SB_EEEEENS5_IJNSA_ILi128EEENSA_ILi64EEESF_EEENS_12float_e4m3_tENS5_IJlSB_lEEESH_SI_NS4_8TiledMMAINS4_8MMA_AtomIJNS4_10MMA_TraitsINS4_19SM100_MMA_F8F6F4_SSEJSH_SH_fSE_SF_NS4_17integral_constantINS4_4UMMA5MajorELSP_0EEESQ_NSN_INSO_7ScaleInELSR_0EEESS_EEEEEENS4_6LayoutISC_NS5_IJNSA_ILi0EEESW_SW_EEEEENS5_IJNS4_10UnderscoreESZ_SZ_EEEEENS4_13SM90_TMA_LOADENS4_14ComposedLayoutINS4_7SwizzleILi2ELi4ELi3EEENS4_18smem_ptr_flag_bitsILi8EEENSV_INS5_IJNSA_ILi8EEESF_EEENS5_IJSF_SB_EEEEEEEvNS4_8identityES12_S1C_vS1D_EENS_8epilogue10collective18CollectiveEpilogueINS1F_23Sm100TmaWarpSpecializedILi1ELi1ELi64ELb0ELb0EEEJSG_NS5_IJNSV_ISE_SB_EENSV_ISF_SB_EEEEESH_SI_SH_SI_NS1F_6fusion15FusionCallbacksIS1J_NS1N_17LinearCombinationISH_fSH_fLNS_15FloatRoundStyleE2EEESG_S1M_JEEENS4_5SM1004TMEM4LOAD26SM100_TMEM_LOAD_32dp32b64xES12_S1C_NS4_39AutoVectorizingCopyWithAssumedAlignmentILi128EEENS4_14SM90_TMA_STOREES1C_S1Y_S1Y_EEEvvEEEEvNT_6ParamsE)
        .other          _ZN7cutlass13device_kernelINS_4gemm6kernel13GemmUniversalIN4cute5tupleIJiiiiEEENS1_10collective13CollectiveMmaINS1_35MainloopSm100TmaUmmaWarpSpecializedILi4ELi2ELi4ENS5_IJNS4_1CILi1EEESB_SB_EEEEENS5_IJNSA_ILi128EEENSA_ILi64EEESF_EEENS_12float_e4m3_tENS5_IJlSB_lEEESH_SI_NS4_8TiledMMAINS4_8MMA_AtomIJNS4_10MMA_TraitsINS4_19SM100_MMA_F8F6F4_SSEJSH_SH_fSE_SF_NS4_17integral_constantINS4_4UMMA5MajorELSP_0EEESQ_NSN_INSO_7ScaleInELSR_0EEESS_EEEEEENS4_6LayoutISC_NS5_IJNSA_ILi0EEESW_SW_EEEEENS5_IJNS4_10UnderscoreESZ_SZ_EEEEENS4_13SM90_TMA_LOADENS4_14ComposedLayoutINS4_7SwizzleILi2ELi4ELi3EEENS4_18smem_ptr_flag_bitsILi8EEENSV_INS5_IJNSA_ILi8EEESF_EEENS5_IJSF_SB_EEEEEEEvNS4_8identityES12_S1C_vS1D_EENS_8epilogue10collective18CollectiveEpilogueINS1F_23Sm100TmaWarpSpecializedILi1ELi1ELi64ELb0ELb0EEEJSG_NS5_IJNSV_ISE_SB_EENSV_ISF_SB_EEEEESH_SI_SH_SI_NS1F_6fusion15FusionCallbacksIS1J_NS1N_17LinearCombinationISH_fSH_fLNS_15FloatRoundStyleE2EEESG_S1M_JEEENS4_5SM1004TMEM4LOAD26SM100_TMEM_LOAD_32dp32b64xES12_S1C_NS4_39AutoVectorizingCopyWithAssumedAlignmentILi128EEENS4_14SM90_TMA_STOREES1C_S1Y_S1Y_EEEvvEEEEvNT_6ParamsE,@"STO_CUDA_ENTRY STV_DEFAULT"
_ZN7cutlass13device_kernelINS_4gemm6kernel13GemmUniversalIN4cute5tupleIJiiiiEEENS1_10collective13CollectiveMmaINS1_35MainloopSm100TmaUmmaWarpSpecializedILi4ELi2ELi4ENS5_IJNS4_1CILi1EEESB_SB_EEEEENS5_IJNSA_ILi128EEENSA_ILi64EEESF_EEENS_12float_e4m3_tENS5_IJlSB_lEEESH_SI_NS4_8TiledMMAINS4_8MMA_AtomIJNS4_10MMA_TraitsINS4_19SM100_MMA_F8F6F4_SSEJSH_SH_fSE_SF_NS4_17integral_constantINS4_4UMMA5MajorELSP_0EEESQ_NSN_INSO_7ScaleInELSR_0EEESS_EEEEEENS4_6LayoutISC_NS5_IJNSA_ILi0EEESW_SW_EEEEENS5_IJNS4_10UnderscoreESZ_SZ_EEEEENS4_13SM90_TMA_LOADENS4_14ComposedLayoutINS4_7SwizzleILi2ELi4ELi3EEENS4_18smem_ptr_flag_bitsILi8EEENSV_INS5_IJNSA_ILi8EEESF_EEENS5_IJSF_SB_EEEEEEEvNS4_8identityES12_S1C_vS1D_EENS_8epilogue10collective18CollectiveEpilogueINS1F_23Sm100TmaWarpSpecializedILi1ELi1ELi64ELb0ELb0EEEJSG_NS5_IJNSV_ISE_SB_EENSV_ISF_SB_EEEEESH_SI_SH_SI_NS1F_6fusion15FusionCallbacksIS1J_NS1N_17LinearCombinationISH_fSH_fLNS_15FloatRoundStyleE2EEESG_S1M_JEEENS4_5SM1004TMEM4LOAD26SM100_TMEM_LOAD_32dp32b64xES12_S1C_NS4_39AutoVectorizingCopyWithAssumedAlignmentILi128EEENS4_14SM90_TMA_STOREES1C_S1Y_S1Y_EEEvvEEEEvNT_6ParamsE:
[----:B------:R-:W1:Y:S01]  /*0000*/  LDC R1, c[0x0][0x37c] ;  /* 0x0000df00ff017b82 */ /* 0x000e620000000800 */
[----:B------:R-:W2:Y:S01]  /*0010*/  S2R R166, SR_TID.X ;  /* 0x0000000000a67919 */ /* 0x000ea20000002100 */
[----:B------:R-:W3:Y:S01]  /*0020*/  LDCU.64 UR4, c[0x0][0x890] ;  /* 0x00011200ff0477ac */ /* 0x000ee20008000a00 */
[----:B------:R-:W-:Y:S02]  /*0030*/  PRMT R164, RZ, 0x7610, R164 ;  /* 0x00007610ffa47816 */ /* 0x000fe400000000a4 */
[----:B------:R-:W-:Y:S01]  /*0040*/  ELECT P5, URZ, PT ;  /* 0x0000000000ff782f */ /* 0x000fe200038a0000 */
[----:B------:R-:W4:Y:S01]  /*0050*/  LDCU.64 UR40, c[0x0][0x358] ;  /* 0x00006b00ff2877ac */ /* 0x000f220008000a00 */
[----:B---3--:R-:W-:-:S04]  /*0060*/  UISETP.NE.U32.AND UP0, UPT, UR4, URZ, UPT ;  /* 0x000000ff0400728c */ /* 0x008fc8000bf05070 */
[----:B------:R-:W-:Y:S01]  /*0070*/  UISETP.NE.AND.EX UP0, UPT, UR5, URZ, UPT, UP0 ;  /* 0x000000ff0500728c */ /* 0x000fe2000bf05300 */
[----:B--2---:R-:W-:-:S05]  /*0080*/  SHF.R.U32.HI R169, RZ, 0x5, R166 ;  /* 0x00000005ffa97819 */ /* 0x004fca00000116a6 */
[----:B------:R-:W2:Y:S02]  /*0090*/  SHFL.IDX PT, R0, R169, RZ, 0x1f ;  /* 0x00001fffa9007589 */ /* 0x000ea400000e0000 */
[----:B--2---:R-:W-:Y:S01]  /*00a0*/  R2UR UR8, R0 ;  /* 0x00000000000872ca */ /* 0x004fe200000e0000 */
[----:B-1--4-:R-:W-:-:S14]  /*00b0*/  BRA.U UP0, `(.L_x_0) ;  /* 0x00000001002c7547 */ /* 0x012fdc000b800000 */
[----:B------:R-:W1:Y:S02]  /*00c0*/  LDCU.64 UR6, c[0x0][0x888] ;  /* 0x00011100ff0677ac */ /* 0x000e640008000a00 */
[----:B-1----:R-:W-:-:S04]  /*00d0*/  UISETP.NE.U32.AND UP0, UPT, UR6, URZ, UPT ;  /* 0x000000ff0600728c */ /* 0x002fc8000bf05070 */
[----:B------:R-:W-:-:S09]  /*00e0*/  UISETP.NE.AND.EX UP0, UPT, UR7, URZ, UPT, UP0 ;  /* 0x000000ff0700728c */ /* 0x000fd2000bf05300 */
[----:B------:R-:W-:Y:S05]  /*00f0*/  BRA.U !UP0, `(.L_x_1) ;  /* 0x0000000108107547 */ /* 0x000fea000b800000 */
[----:B------:R-:W1:Y:S02]  /*0100*/  LDC.64 R2, c[0x0][0x888] ;  /* 0x00022200ff027b82 */ /* 0x000e640000000a00 */
[----:B-1----:R1:W5:Y:S01]  /*0110*/  LDG.E R81, desc[UR40][R2.64] ;  /* 0x0000002802517981 */ /* 0x002362000c1e1900 */
[----:B------:R-:W-:Y:S01]  /*0120*/  HFMA2 R164, -RZ, RZ, 0, 5.9604644775390625e-08 ;  /* 0x00000001ffa47431 */ /* 0x000fe200000001ff */
[----:B------:R-:W-:Y:S05]  /*0130*/  BRA `(.L_x_0) ;  /* 0x00000000000c7947 */ /* 0x000fea0003800000 */
.L_x_1:
[----:B------:R-:W1:Y:S01]  /*0140*/  LDCU UR6, c[0x0][0x880] ;  /* 0x00011000ff0677ac */ /* 0x000e620008000800 */
[----:B------:R-:W-:Y:S01]  /*0150*/  HFMA2 R164, -RZ, RZ, 0, 5.9604644775390625e-08 ;  /* 0x00000001ffa47431 */ /* 0x000fe200000001ff */
[----:B-1----:R-:W-:-:S07]  /*0160*/  MOV R81, UR6 ;  /* 0x0000000600517c02 */ /* 0x002fce0008000f00 */
.L_x_0:
[----:B------:R-:W2:Y:S02]  /*0170*/  LDCU.64 UR6, c[0x0][0x8b0] ;  /* 0x00011600ff0677ac */ /* 0x000ea40008000a00 */
[----:B--2---:R-:W-:-:S04]  /*0180*/  UISETP.NE.U32.AND UP0, UPT, UR6, URZ, UPT ;  /* 0x000000ff0600728c */ /* 0x004fc8000bf05070 */
[----:B------:R-:W-:-:S09]  /*0190*/  UISETP.NE.AND.EX UP0, UPT, UR7, URZ, UPT, UP0 ;  /* 0x000000ff0700728c */ /* 0x000fd2000bf05300 */
[----:B------:R-:W-:Y:S05]  /*01a0*/  BRA.U UP0, `(.L_x_2) ;  /* 0x0000000100247547 */ /* 0x000fea000b800000 */
[----:B------:R-:W2:Y:S02]  /*01b0*/  LDCU.64 UR6, c[0x0][0x8a8] ;  /* 0x00011500ff0677ac */ /* 0x000ea40008000a00 */
[----:B--2---:R-:W-:-:S04]  /*01c0*/  UISETP.NE.U32.AND UP0, UPT, UR6, URZ, UPT ;  /* 0x000000ff0600728c */ /* 0x004fc8000bf05070 */
[----:B------:R-:W-:-:S09]  /*01d0*/  UISETP.NE.AND.EX UP0, UPT, UR7, URZ, UPT, UP0 ;  /* 0x000000ff0700728c */ /* 0x000fd2000bf05300 */
[----:B------:R-:W-:Y:S05]  /*01e0*/  BRA.U !UP0, `(.L_x_3) ;  /* 0x00000001080c7547 */ /* 0x000fea000b800000 */
[----:B------:R-:W2:Y:S02]  /*01f0*/  LDC.64 R78, c[0x0][0x8a8] ;  /* 0x00022a00ff4e7b82 */ /* 0x000ea40000000a00 */
[----:B--2---:R2:W5:Y:S01]  /*0200*/  LDG.E R78, desc[UR40][R78.64] ;  /* 0x000000284e4e7981 */ /* 0x004562000c1e1900 */
[----:B------:R-:W-:Y:S05]  /*0210*/  BRA `(.L_x_2) ;  /* 0x0000000000087947 */ /* 0x000fea0003800000 */
.L_x_3:
[----:B------:R-:W2:Y:S02]  /*0220*/  LDCU UR6, c[0x0][0x8a0] ;  /* 0x00011400ff0677ac */ /* 0x000ea40008000800 */
[----:B--2---:R-:W-:Y:S02]  /*0230*/  MOV R78, UR6 ;  /* 0x00000006004e7c02 */ /* 0x004fe40008000f00 */
.L_x_2:
[----:B------:R-:W-:Y:S01]  /*0240*/  IMAD.U32 R0, RZ, RZ, UR8 ;  /* 0x00000008ff007e24 */ /* 0x000fe2000f8e00ff */
[----:B------:R-:W-:Y:S04]  /*0250*/  BSSY.RECONVERGENT B0, `(.L_x_4) ;  /* 0x000000c000007945 */ /* 0x000fe80003800200 */
[C---:B------:R-:W-:Y:S02]  /*0260*/  ISETP.NE.OR P1, PT, R0.reuse, 0x1, !P5 ;  /* 0x000000010000780c */ /* 0x040fe40006f25670 */
[----:B------:R-:W-:-:S11]  /*0270*/  ISETP.NE.OR P0, PT, R0, 0x3, !P5 ;  /* 0x000000030000780c */ /* 0x000fd60006f05670 */
[----:B------:R-:W-:Y:S05]  /*0280*/  @P1 BRA `(.L_x_5) ;  /* 0x0000000000201947 */ /* 0x000fea0003800000 */
[----:B------:R-:W3:Y:S02]  /*0290*/  LDCU.64 UR6, c[0x0][0x348] ;  /* 0x00006900ff0677ac */ /* 0x000ee40008000a00 */
[----:B---3--:R-:W-:Y:S02]  /*02a0*/  UIADD3 UR10, UP1, UPT, UR6, 0x80, URZ ;  /* 0x00000080060a7890 */ /* 0x008fe4000ff3e0ff */
[----:B------:R-:W-:Y:S02]  /*02b0*/  UIADD3 UR6, UP0, UPT, UR6, 0x180, URZ ;  /* 0x0000018006067890 */ /* 0x000fe4000ff1e0ff */
[----:B------:R-:W-:Y:S02]  /*02c0*/  UIADD3.X UR11, UPT, UPT, URZ, UR7, URZ, UP1, !UPT ;  /* 0x00000007ff0b7290 */ /* 0x000fe40008ffe4ff */
[----:B------:R-:W-:-:S07]  /*02d0*/  UIADD3.X UR7, UPT, UPT, URZ, UR7, URZ, UP0, !UPT ;  /* 0x00000007ff077290 */ /* 0x000fce00087fe4ff */
[----:B------:R3:W-:Y:S02]  /*02e0*/  UTMACCTL.PF [UR10] ;  /* 0x000000000a0079b9 */ /* 0x0007e40008040000 */
[----:B------:R3:W-:Y:S02]  /*02f0*/  UTMACCTL.PF [UR6] ;  /* 0x00000000060079b9 */ /* 0x0007e40008040000 */
[----:B---3--:R-:W-:Y:S01]  /*0300*/  NOP ;  /* 0x0000000000007918 */ /* 0x008fe20000000000 */
.L_x_5:
[----:B------:R-:W-:Y:S05]  /*0310*/  BSYNC.RECONVERGENT B0 ;  /* 0x0000000000007941 */ /* 0x000fea0003800200 */
.L_x_4:
[----:B------:R-:W-:Y:S04]  /*0320*/  BSSY.RECONVERGENT B0, `(.L_x_6) ;  /* 0x000000a000007945 */ /* 0x000fe80003800200 */
        /* <DEDUP_REMOVED lines=9> */
.L_x_7:
[----:B------:R-:W-:Y:S05]  /*03c0*/  BSYNC.RECONVERGENT B0 ;  /* 0x0000000000007941 */ /* 0x000fea0003800200 */
.L_x_6:
[----:B------:R-:W3:Y:S01]  /*03d0*/  LDCU.64 UR6, c[0x0][0x888] ;  /* 0x00011100ff0677ac */ /* 0x000ee20008000a00 */
[----:B------:R-:W-:Y:S02]  /*03e0*/  UISETP.EQ.U32.AND UP1, UPT, UR4, URZ, UPT ;  /* 0x000000ff0400728c */ /* 0x000fe4000bf22070 */
[----:B------:R-:W-:Y:S02]  /*03f0*/  UPLOP3.LUT UP2, UPT, UPT, UPT, UPT, 0x80, 0x8 ;  /* 0x000000000008789c */ /* 0x000fe40003f4f070 */
[----:B---3--:R-:W-:-:S04]  /*0400*/  UISETP.NE.U32.AND UP0, UPT, UR6, URZ, UPT ;  /* 0x000000ff0600728c */ /* 0x008fc8000bf05070 */
[----:B------:R-:W-:-:S04]  /*0410*/  UISETP.NE.AND.EX UP0, UPT, UR7, URZ, UPT, UP0 ;  /* 0x000000ff0700728c */ /* 0x000fc8000bf05300 */
[----:B------:R-:W-:-:S04]  /*0420*/  UISETP.EQ.OR.EX UP3, UPT, UR5, URZ, !UP0, UP1 ;  /* 0x000000ff0500728c */ /* 0x000fc8000c762710 */
[----:B------:R-:W-:-:S05]  /*0430*/  UP2UR UR44, UPR, URZ, 0x8 ;  /* 0x00000008ff2c7883 */ /* 0x000fca0008000000 */
[----:B------:R-:W-:Y:S07]  /*0440*/  BRA.U !UP3, `(.L_x_8) ;  /* 0x000000010b207547 */ /* 0x000fee000b800000 */
[----:B------:R-:W-:Y:S01]  /*0450*/  UISETP.NE.U32.AND UP2, UPT, UR4, URZ, UPT ;  /* 0x000000ff0400728c */ /* 0x000fe2000bf45070 */
[----:B-----5:R-:W-:Y:S01]  /*0460*/  FSETP.NEU.AND P0, PT, R81, RZ, PT ;  /* 0x000000ff5100720b */ /* 0x020fe20003f0d000 */
[----:B------:R-:W-:Y:S02]  /*0470*/  USEL UR4, URZ, 0xffffffff, UP0 ;  /* 0xffffffffff047887 */ /* 0x000fe40008000000 */
[----:B------:R-:W-:-:S10]  /*0480*/  UISETP.NE.AND.EX UP2, UPT, UR5, URZ, UPT, UP2 ;  /* 0x000000ff0500728c */ /* 0x000fd4000bf45320 */
[----:B------:R-:W-:Y:S01]  /*0490*/  VOTEU.ANY UP1, P0 ;  /* 0x0000000000ff7886 */ /* 0x000fe20000020100 */
[----:B------:R-:W-:-:S04]  /*04a0*/  @!UP2 USEL UR4, URZ, 0xffffffff, UP1 ;  /* 0xffffffffff04a887 */ /* 0x000fc80008800000 */
[----:B------:R-:W-:-:S04]  /*04b0*/  ULOP3.LUT UR4, UR4, 0x1, URZ, 0xc0, !UPT ;  /* 0x0000000104047892 */ /* 0x000fc8000f8ec0ff */
[----:B------:R-:W-:-:S11]  /*04c0*/  UISETP.NE.U32.AND UP2, UPT, UR4, 0x1, UPT ;  /* 0x000000010400788c */ /* 0x000fd6000bf45070 */
.L_x_8:
[----:B-1----:R-:W1:Y:S01]  /*04d0*/  SHFL.IDX PT, R2, R169, RZ, 0x1f ;  /* 0x00001fffa9027589 */ /* 0x002e6200000e0000 */
[----:B------:R-:W-:-:S04]  /*04e0*/  UISETP.NE.AND UP1, UPT, UR8, 0x2, UPT ;  /* 0x000000020800788c */ /* 0x000fc8000bf25270 */
[----:B------:R-:W-:Y:S01]  /*04f0*/  USEL UR13, URZ, 0x1, UP1 ;  /* 0x00000001ff0d7887 */ /* 0x000fe20008800000 */
[----:B-1----:R-:W-:-:S13]  /*0500*/  ISETP.NE.AND P0, PT, R2, RZ, PT ;  /* 0x000000ff0200720c */ /* 0x002fda0003f05270 */
[----:B------:R-:W-:Y:S05]  /*0510*/  @P0 BRA `(.L_x_9) ;  /* 0x0000000000480947 */ /* 0x000fea0003800000 */
[----:B------:R-:W1:Y:S01]  /*0520*/  S2UR UR5, SR_CgaCtaId ;  /* 0x00000000000579c3 */ /* 0x000e620000008800 */
[----:B------:R-:W-:Y:S01]  /*0530*/  UMOV UR6, 0x400 ;  /* 0x0000040000067882 */ /* 0x000fe20000000000 */
[----:B------:R-:W-:Y:S01]  /*0540*/  UMOV UR4, 0x1 ;  /* 0x0000000100047882 */ /* 0x000fe20000000000 */
[----:B------:R-:W-:Y:S01]  /*0550*/  ELECT P0, URZ, PT ;  /* 0x0000000000ff782f */ /* 0x000fe20003800000 */
[----:B-1----:R-:W-:Y:S02]  /*0560*/  ULEA UR5, UR5, UR6, 0x18 ;  /* 0x0000000605057291 */ /* 0x002fe4000f8ec0ff */
[----:B------:R-:W-:-:S04]  /*0570*/  UIADD3 UR6, UPT, UPT, -UR4, 0x100000, URZ ;  /* 0x0010000004067890 */ /* 0x000fc8000fffe1ff */
[----:B------:R-:W-:Y:S02]  /*0580*/  USHF.L.U32 UR7, UR6, 0xb, URZ ;  /* 0x0000000b06077899 */ /* 0x000fe400080006ff */
[----:B------:R-:W-:Y:S01]  /*0590*/  USHF.L.U32 UR6, UR6, 0x1, URZ ;  /* 0x0000000106067899 */ /* 0x000fe200080006ff */
[----:B------:R-:W1:Y:S11]  /*05a0*/  FENCE.VIEW.ASYNC.S ;  /* 0x00000000000073c6 */ /* 0x000e760000000000 */
[----:B-1----:R1:W3:Y:S01]  /*05b0*/  SYNCS.EXCH.64 URZ, [UR5], UR6 ;  /* 0x0000000605ff75b2 */ /* 0x0022e20008000100 */
[----:B------:R1:W4:Y:S01]  /*05c0*/  SYNCS.EXCH.64 URZ, [UR5+0x20], UR6 ;  /* 0x0000200605ff75b2 */ /* 0x0003220008000100 */
[----:B------:R1:W1:Y:S01]  /*05d0*/  SYNCS.EXCH.64 URZ, [UR5+0x8], UR6 ;  /* 0x0000080605ff75b2 */ /* 0x0002620008000100 */
[----:B------:R1:W1:Y:S01]  /*05e0*/  SYNCS.EXCH.64 URZ, [UR5+0x28], UR6 ;  /* 0x0000280605ff75b2 */ /* 0x0002620008000100 */
[----:B------:R1:W1:Y:S01]  /*05f0*/  SYNCS.EXCH.64 URZ, [UR5+0x10], UR6 ;  /* 0x0000100605ff75b2 */ /* 0x0002620008000100 */
[----:B------:R1:W1:Y:S01]  /*0600*/  SYNCS.EXCH.64 URZ, [UR5+0x30], UR6 ;  /* 0x0000300605ff75b2 */ /* 0x0002620008000100 */
[----:B------:R1:W1:Y:S01]  /*0610*/  SYNCS.EXCH.64 URZ, [UR5+0x18], UR6 ;  /* 0x0000180605ff75b2 */ /* 0x0002620008000100 */
[----:B------:R1:W1:Y:S01]  /*0620*/  SYNCS.EXCH.64 URZ, [UR5+0x38], UR6 ;  /* 0x0000380605ff75b2 */ /* 0x0002620008000100 */
[----:B------:R-:W-:Y:S01]  /*0630*/  NOP ;  /* 0x0000000000007918 */ /* 0x000fe20000000000 */
.L_x_9:
[----:B------:R-:W2:Y:S01]  /*0640*/  SHFL.IDX PT, R2, R169, RZ, 0x1f ;  /* 0x00001fffa9027589 */ /* 0x000ea200000e0000 */
[----:B------:R-:W-:Y:S01]  /*0650*/  NOP ;  /* 0x0000000000007918 */ /* 0x000fe20000000000 */
[----:B--2---:R-:W-:-:S13]  /*0660*/  ISETP.NE.AND P0, PT, R2, 0x1, PT ;  /* 0x000000010200780c */ /* 0x004fda0003f05270 */
[----:B------:R-:W-:Y:S05]  /*0670*/  @P0 BRA `(.L_x_10) ;  /* 0x0000000000400947 */ /* 0x000fea0003800000 */
[----:B-1----:R-:W1:Y:S01]  /*0680*/  S2UR UR6, SR_CgaCtaId ;  /* 0x00000000000679c3 */ /* 0x002e620000008800 */
[----:B------:R-:W-:Y:S01]  /*0690*/  UMOV UR7, 0x400 ;  /* 0x0000040000077882 */ /* 0x000fe20000000000 */
[----:B------:R-:W-:Y:S01]  /*06a0*/  UMOV UR5, 0x20 ;  /* 0x0000002000057882 */ /* 0x000fe20000000000 */
[----:B------:R-:W-:Y:S01]  /*06b0*/  UMOV UR4, 0x80 ;  /* 0x0000008000047882 */ /* 0x000fe20000000000 */
[----:B------:R-:W-:-:S04]  /*06c0*/  UIADD3 UR10, UPT, UPT, -UR5, 0x100000, URZ ;  /* 0x00100000050a7890 */ /* 0x000fc8000fffe1ff */
[----:B------:R-:W-:Y:S02]  /*06d0*/  USHF.L.U32 UR11, UR10, 0xb, URZ ;  /* 0x0000000b0a0b7899 */ /* 0x000fe400080006ff */
[----:B------:R-:W-:Y:S02]  /*06e0*/  USHF.L.U32 UR10, UR10, 0x1, URZ ;  /* 0x000000010a0a7899 */ /* 0x000fe400080006ff */
[----:B------:R-:W-:-:S04]  /*06f0*/  UIADD3 UR4, UPT, UPT, -UR4, 0x100000, URZ ;  /* 0x0010000004047890 */ /* 0x000fc8000fffe1ff */
[----:B------:R-:W-:Y:S02]  /*0700*/  USHF.L.U32 UR5, UR4, 0xb, URZ ;  /* 0x0000000b04057899 */ /* 0x000fe400080006ff */
[----:B------:R-:W-:Y:S01]  /*0710*/  USHF.L.U32 UR4, UR4, 0x1, URZ ;  /* 0x0000000104047899 */ /* 0x000fe200080006ff */
[----:B------:R-:W-:Y:S01]  /*0720*/  ELECT P0, URZ, PT ;  /* 0x0000000000ff782f */ /* 0x000fe20003800000 */
[----:B-1----:R-:W-:Y:S01]  /*0730*/  ULEA UR6, UR6, UR7, 0x18 ;  /* 0x0000000706067291 */ /* 0x002fe2000f8ec0ff */
[----:B------:R-:W1:Y:S11]  /*0740*/  FENCE.VIEW.ASYNC.S ;  /* 0x00000000000073c6 */ /* 0x000e760000000000 */
[----:B-1----:R2:W1:Y:S01]  /*0750*/  SYNCS.EXCH.64 URZ, [UR6+0x40], UR10 ;  /* 0x0000400a06ff75b2 */ /* 0x0024620008000100 */
[----:B------:R2:W1:Y:S02]  /*0760*/  SYNCS.EXCH.64 URZ, [UR6+0x48], UR4 ;  /* 0x0000480406ff75b2 */ /* 0x0004640008000100 */
[----:B--2---:R-:W-:Y:S01]  /*0770*/  NOP ;  /* 0x0000000000007918 */ /* 0x004fe20000000000 */
.L_x_10:
[----:B------:R-:W2:Y:S01]  /*0780*/  SHFL.IDX PT, R2, R169, RZ, 0x1f ;  /* 0x00001fffa9027589 */ /* 0x000ea200000e0000 */
[----:B------:R-:W-:Y:S01]  /*0790*/  NOP ;  /* 0x0000000000007918 */ /* 0x000fe20000000000 */
[----:B--2---:R-:W-:-:S13]  /*07a0*/  ISETP.NE.AND P0, PT, R2, 0x3, PT ;  /* 0x000000030200780c */ /* 0x004fda0003f05270 */
[----:B------:R-:W-:Y:S05]  /*07b0*/  @P0 BRA `(.L_x_11) ;  /* 0x0000000000300947 */ /* 0x000fea0003800000 */
[----:B-1----:R-:W1:Y:S01]  /*07c0*/  S2UR UR5, SR_CgaCtaId ;  /* 0x00000000000579c3 */ /* 0x002e620000008800 */
        /* <DEDUP_REMOVED lines=8> */
[----:B-1----:R2:W1:Y:S01]  /*0850*/  SYNCS.EXCH.64 URZ, [UR5+0x50], UR6 ;  /* 0x0000500605ff75b2 */ /* 0x0024620008000100 */
[----:B------:R2:W1:Y:S02]  /*0860*/  SYNCS.EXCH.64 URZ, [UR5+0x58], UR6 ;  /* 0x0000580605ff75b2 */ /* 0x0004640008000100 */
[----:B--2---:R-:W-:Y:S01]  /*0870*/  NOP ;  /* 0x0000000000007918 */ /* 0x004fe20000000000 */
.L_x_11:
[----:B------:R-:W2:Y:S01]  /*0880*/  SHFL.IDX PT, R2, R169, RZ, 0x1f ;  /* 0x00001fffa9027589 */ /* 0x000ea200000e0000 */
[----:B------:R-:W-:Y:S01]  /*0890*/  NOP ;  /* 0x0000000000007918 */ /* 0x000fe20000000000 */
[----:B--2---:R-:W-:-:S13]  /*08a0*/  ISETP.NE.AND P0, PT, R2, 0x4, PT ;  /* 0x000000040200780c */ /* 0x004fda0003f05270 */
[----:B------:R-:W-:Y:S05]  /*08b0*/  @P0 BRA `(.L_x_12) ;  /* 0x00000000004c0947 */ /* 0x000fea0003800000 */
[----:B-1----:R-:W1:Y:S01]  /*08c0*/  S2UR UR5, SR_CgaCtaId ;  /* 0x00000000000579c3 */ /* 0x002e620000008800 */
[----:B------:R-:W-:Y:S01]  /*08d0*/  UMOV UR7, 0x100 ;  /* 0x0000010000077882 */ /* 0x000fe20000000000 */
[----:B------:R-:W-:Y:S01]  /*08e0*/  UMOV UR6, 0x400 ;  /* 0x0000040000067882 */ /* 0x000fe20000000000 */
[----:B------:R-:W-:Y:S01]  /*08f0*/  USEL UR7, UR7, 0xe0, UP2 ;  /* 0x000000e007077887 */ /* 0x000fe20009000000 */
[----:B------:R-:W-:Y:S01]  /*0900*/  UMOV UR4, 0x1 ;  /* 0x0000000100047882 */ /* 0x000fe20000000000 */
[----:B------:R-:W-:Y:S01]  /*0910*/  ELECT P0, URZ, PT ;  /* 0x0000000000ff782f */ /* 0x000fe20003800000 */
[----:B------:R-:W-:-:S04]  /*0920*/  UIADD3 UR10, UPT, UPT, -UR4, 0x100000, URZ ;  /* 0x00100000040a7890 */ /* 0x000fc8000fffe1ff */
[----:B------:R-:W-:Y:S02]  /*0930*/  USHF.L.U32 UR11, UR10, 0xb, URZ ;  /* 0x0000000b0a0b7899 */ /* 0x000fe400080006ff */
[----:B------:R-:W-:Y:S02]  /*0940*/  USHF.L.U32 UR10, UR10, 0x1, URZ ;  /* 0x000000010a0a7899 */ /* 0x000fe400080006ff */
[----:B-1----:R-:W-:Y:S02]  /*0950*/  ULEA UR5, UR5, UR6, 0x18 ;  /* 0x0000000605057291 */ /* 0x002fe4000f8ec0ff */
[----:B------:R-:W-:-:S04]  /*0960*/  UIADD3 UR6, UPT, UPT, -UR7, 0x100000, URZ ;  /* 0x0010000007067890 */ /* 0x000fc8000fffe1ff */
[----:B------:R-:W-:Y:S02]  /*0970*/  USHF.L.U32 UR7, UR6, 0xb, URZ ;  /* 0x0000000b06077899 */ /* 0x000fe400080006ff */
[----:B------:R-:W-:Y:S01]  /*0980*/  USHF.L.U32 UR6, UR6, 0x1, URZ ;  /* 0x0000000106067899 */ /* 0x000fe200080006ff */
[----:B------:R-:W1:Y:S03]  /*0990*/  FENCE.VIEW.ASYNC.S ;  /* 0x00000000000073c6 */ /* 0x000e660000000000 */
[----:B-1----:R2:W1:Y:S08]  /*09a0*/  SYNCS.EXCH.64 URZ, [UR5+0x60], UR10 ;  /* 0x0000600a05ff75b2 */ /* 0x0024700008000100 */
[----:B------:R2:W1:Y:S01]  /*09b0*/  SYNCS.EXCH.64 URZ, [UR5+0x70], UR6 ;  /* 0x0000700605ff75b2 */ /* 0x0004620008000100 */
[----:B------:R2:W1:Y:S01]  /*09c0*/  SYNCS.EXCH.64 URZ, [UR5+0x68], UR10 ;  /* 0x0000680a05ff75b2 */ /* 0x0004620008000100 */
[----:B------:R2:W1:Y:S02]  /*09d0*/  SYNCS.EXCH.64 URZ, [UR5+0x78], UR6 ;  /* 0x0000780605ff75b2 */ /* 0x0004640008000100 */
[----:B--2---:R-:W-:Y:S01]  /*09e0*/  NOP ;  /* 0x0000000000007918 */ /* 0x004fe20000000000 */
.L_x_12:
        /* <DEDUP_REMOVED lines=18> */
[----:B------:R2:W1:Y:S01]  /*0b10*/  SYNCS.EXCH.64 URZ, [UR6+0xa0], UR4 ;  /* 0x0000a00406ff75b2 */ /* 0x0004620008000100 */
[----:B------:R2:W1:Y:S01]  /*0b20*/  SYNCS.EXCH.64 URZ, [UR6+0x88], UR10 ;  /* 0x0000880a06ff75b2 */ /* 0x0004620008000100 */
[----:B------:R2:W1:Y:S01]  /*0b30*/  SYNCS.EXCH.64 URZ, [UR6+0xa8], UR4 ;  /* 0x0000a80406ff75b2 */ /* 0x0004620008000100 */
[----:B------:R2:W1:Y:S01]  /*0b40*/  SYNCS.EXCH.64 URZ, [UR6+0x90], UR10 ;  /* 0x0000900a06ff75b2 */ /* 0x0004620008000100 */
[----:B------:R2:W1:Y:S01]  /*0b50*/  SYNCS.EXCH.64 URZ, [UR6+0xb0], UR4 ;  /* 0x0000b00406ff75b2 */ /* 0x0004620008000100 */
[----:B------:R2:W1:Y:S01]  /*0b60*/  SYNCS.EXCH.64 URZ, [UR6+0x98], UR10 ;  /* 0x0000980a06ff75b2 */ /* 0x0004620008000100 */
[----:B------:R2:W1:Y:S02]  /*0b70*/  SYNCS.EXCH.64 URZ, [UR6+0xb8], UR4 ;  /* 0x0000b80406ff75b2 */ /* 0x0004640008000100 */
[----:B--2---:R-:W-:Y:S01]  /*0b80*/  NOP ;  /* 0x0000000000007918 */ /* 0x004fe20000000000 */
.L_x_13:
        /* <DEDUP_REMOVED lines=14> */
[----:B------:R2:W1:Y:S01]  /*0c70*/  SYNCS.EXCH.64 URZ, [UR5+0xd0], UR6 ;  /* 0x0000d00605ff75b2 */ /* 0x0004620008000100 */
[----:B------:R2:W1:Y:S01]  /*0c80*/  SYNCS.EXCH.64 URZ, [UR5+0xc8], UR6 ;  /* 0x0000c80605ff75b2 */ /* 0x0004620008000100 */
[----:B------:R2:W1:Y:S02]  /*0c90*/  SYNCS.EXCH.64 URZ, [UR5+0xd8], UR6 ;  /* 0x0000d80605ff75b2 */ /* 0x0004640008000100 */
[----:B--2---:R-:W-:Y:S01]  /*0ca0*/  NOP ;  /* 0x0000000000007918 */ /* 0x004fe20000000000 */
.L_x_14:
[----:B-1----:R-:W1:Y:S01]  /*0cb0*/  S2UR UR5, SR_CTAID.X ;  /* 0x00000000000579c3 */ /* 0x002e620000002500 */
[----:B------:R-:W-:-:S05]  /*0cc0*/  CS2R.32 R165, SR_CgaSize ;  /* 0x0000000000a57805 */ /* 0x000fca0000008a00 */
[----:B------:R-:W-:-:S05]  /*0cd0*/  IMAD R165, R165, -0xa0, RZ ;  /* 0xffffff60a5a57824 */ /* 0x000fca00078e02ff */
[----:B------:R-:W-:-:S14]  /*0ce0*/  R2UR UR7, R165 ;  /* 0x00000000a50772ca */ /* 0x000fdc00000e0000 */
[----:B------:R-:W2:Y:S01]  /*0cf0*/  LDCU UR7, c[0x0][UR7+0x2b0] ;  /* 0x00005600070777ac */ /* 0x000ea20008000800 */
[----:B------:R-:W-:Y:S01]  /*0d00*/  NOP ;  /* 0x0000000000007918 */ /* 0x000fe20000000000 */
[----:B------:R-:W-:-:S05]  /*0d10*/  CS2R.32 R165, SR_CgaSize ;  /* 0x0000000000a57805 */ /* 0x000fca0000008a00 */
[----:B------:R-:W-:-:S05]  /*0d20*/  IMAD R165, R165, -0xa0, RZ ;  /* 0xffffff60a5a57824 */ /* 0x000fca00078e02ff */
[----:B------:R-:W-:-:S14]  /*0d30*/  R2UR UR6, R165 ;  /* 0x00000000a50672ca */ /* 0x000fdc00000e0000 */
[----:B------:R-:W3:Y:S01]  /*0d40*/  LDCU UR6, c[0x0][UR6+0x2b4] ;  /* 0x00005680060677ac */ /* 0x000ee20008000800 */
[----:B------:R-:W4:Y:S08]  /*0d50*/  S2UR UR4, SR_CTAID.Y ;  /* 0x00000000000479c3 */ /* 0x000f300000002600 */
[----:B------:R-:W3:Y:S01]  /*0d60*/  LDC R9, c[0x0][0xb24] ;  /* 0x0002c900ff097b82 */ /* 0x000ee20000000800 */
[----:B-1----:R-:W-:-:S02]  /*0d70*/  I2FP.F32.U32 R5, UR5 ;  /* 0x0000000500057c45 */ /* 0x002fc40008201000 */
[----:B------:R-:W-:-:S05]  /*0d80*/  CS2R.32 R3, SR_CgaSize ;  /* 0x0000000000037805 */ /* 0x000fca0000008a00 */
[----:B------:R-:W-:-:S06]  /*0d90*/  IMAD R3, R3, -0xa0, RZ ;  /* 0xffffff6003037824 */ /* 0x000fcc00078e02ff */
[----:B------:R-:W1:Y:S01]  /*0da0*/  LDC R3, c[0x0][R3+0x2a0] ;  /* 0x0000a80003037b82 */ /* 0x000e620000000800 */
[----:B------:R-:W-:Y:S01]  /*0db0*/  MOV R165, UR5 ;  /* 0x0000000500a57c02 */ /* 0x000fe20008000f00 */
[----:B--2---:R-:W-:Y:S01]  /*0dc0*/  FMUL R5, R5, UR7 ;  /* 0x0000000705057c20 */ /* 0x004fe20008400000 */
[----:B----4-:R-:W-:Y:S02]  /*0dd0*/  I2FP.F32.U32 R4, UR4 ;  /* 0x0000000400047c45 */ /* 0x010fe40008201000 */
[----:B------:R-:W-:-:S05]  /*0de0*/  CS2R.32 R2, SR_CgaSize ;  /* 0x0000000000027805 */ /* 0x000fca0000008a00 */
[----:B------:R-:W-:-:S06]  /*0df0*/  IMAD R2, R2, -0xa0, RZ ;  /* 0xffffff6002027824 */ /* 0x000fcc00078e02ff */
[----:B------:R-:W2:Y:S01]  /*0e00*/  LDC R2, c[0x0][R2+0x2a4] ;  /* 0x0000a90002027b82 */ /* 0x000ea20000000800 */
[----:B------:R-:W4:Y:S01]  /*0e10*/  F2I.U32.TRUNC.NTZ R154, R5 ;  /* 0x00000005009a7305 */ /* 0x000f22000020f000 */
[----:B------:R-:W-:Y:S01]  /*0e20*/  MOV R155, UR4 ;  /* 0x00000004009b7c02 */ /* 0x000fe20008000f00 */
[----:B---3--:R-:W-:-:S05]  /*0e30*/  FMUL R4, R4, UR6 ;  /* 0x0000000604047c20 */ /* 0x008fca0008400000 */
[----:B------:R-:W-:Y:S01]  /*0e40*/  BAR.SYNC.DEFER_BLOCKING 0x0 ;  /* 0x0000000000007b1d */ /* 0x000fe20000010000 */
[----:B------:R-:W-:-:S05]  /*0e50*/  ISETP.GE.AND P0, PT, R9, 0x1, PT ;  /* 0x000000010900780c */ /* 0x000fca0003f06270 */
[----:B------:R-:W3:Y:S02]  /*0e60*/  F2I.U32.TRUNC.NTZ R143, R4 ;  /* 0x00000004008f7305 */ /* 0x000ee4000020f000 */
[----:B------:R-:W2:Y:S01]  /*0e70*/  S2UR UR36, SR_CTAID.Z ;  /* 0x00000000002479c3 */ /* 0x000ea20000002700 */
[----:B----4-:R-:W-:-:S05]  /*0e80*/  IADD3 R154, PT, PT, -R154, RZ, RZ ;  /* 0x000000ff9a9a7210 */ /* 0x010fca0007ffe1ff */
[----:B-1----:R-:W-:Y:S01]  /*0e90*/  IMAD R154, R3, R154, UR5 ;  /* 0x00000005039a7e24 */ /* 0x002fe2000f8e029a */
[----:B---3--:R-:W-:-:S05]  /*0ea0*/  IADD3 R143, PT, PT, -R143, RZ, RZ ;  /* 0x000000ff8f8f7210 */ /* 0x008fca0007ffe1ff */
[----:B--2---:R-:W-:Y:S01]  /*0eb0*/  IMAD R143, R2, R143, UR4 ;  /* 0x00000004028f7e24 */ /* 0x004fe2000f8e028f */
[----:B------:R-:W-:Y:S06]  /*0ec0*/  @!P0 BRA `(.L_x_15) ;  /* 0x0000000000b88947 */ /* 0x000fec0003800000 */
[----:B------:R-:W1:Y:S01]  /*0ed0*/  LDC.64 R4, c[0x0][0xb18] ;  /* 0x0002c600ff047b82 */ /* 0x000e620000000a00 */
[----:B------:R-:W-:-:S07]  /*0ee0*/  ISETP.NE.AND P0, PT, R9, 0x1, PT ;  /* 0x000000010900780c */ /* 0x000fce0003f05270 */
[----:B------:R-:W2:Y:S08]  /*0ef0*/  LDC R10, c[0x0][0xb0c] ;  /* 0x0002c300ff0a7b82 */ /* 0x000eb00000000800 */
[----:B------:R-:W3:Y:S08]  /*0f00*/  LDC R11, c[0x0][0x370] ;  /* 0x0000dc00ff0b7b82 */ /* 0x000ef00000000800 */
[----:B------:R-:W4:Y:S01]  /*0f10*/  LDC R12, c[0x0][0x374] ;  /* 0x0000dd00ff0c7b82 */ /* 0x000f220000000800 */
[----:B-1----:R-:W-:-:S07]  /*0f20*/  ISETP.NE.AND P1, PT, R4, 0x1, PT ;  /* 0x000000010400780c */ /* 0x002fce0003f25270 */
[----:B------:R-:W3:Y:S01]  /*0f30*/  LDC.64 R6, c[0x0][0xb10] ;  /* 0x0002c400ff067b82 */ /* 0x000ee20000000a00 */
[----:B--2---:R-:W-:-:S07]  /*0f40*/  ISETP.NE.AND P2, PT, R10, 0x1, PT ;  /* 0x000000010a00780c */ /* 0x004fce0003f45270 */
[----:B------:R-:W1:Y:S08]  /*0f50*/  LDC R8, c[0x0][0xb20] ;  /* 0x0002c800ff087b82 */ /* 0x000e700000000800 */
[----:B------:R-:W2:Y:S01]  /*0f60*/  LDC.64 R2, c[0x0][0xb28] ;  /* 0x0002ca00ff027b82 */ /* 0x000ea20000000a00 */
[----:B----4-:R-:W-:-:S04]  /*0f70*/  IMAD.HI.U32 R13, R12, R5, RZ ;  /* 0x000000050c0d7227 */ /* 0x010fc800078e00ff */
[----:B------:R-:W-:-:S04]  /*0f80*/  IMAD.HI.U32 R5, R155, R5, RZ ;  /* 0x000000059b057227 */ /* 0x000fc800078e00ff */
[----:B---3--:R-:W-:-:S04]  /*0f90*/  IMAD.HI.U32 R14, R11, R6, RZ ;  /* 0x000000060b0e7227 */ /* 0x008fc800078e00ff */
[----:B------:R-:W-:Y:S01]  /*0fa0*/  IMAD.HI.U32 R16, R165, R6, RZ ;  /* 0x00000006a5107227 */ /* 0x000fe200078e00ff */
[-C--:B------:R-:W-:Y:S02]  /*0fb0*/  @P2 SHF.R.U32.HI R11, RZ, R7.reuse, R14 ;  /* 0x00000007ff0b2219 */ /* 0x080fe4000001160e */
[-C--:B-1----:R-:W-:Y:S02]  /*0fc0*/  @P1 SHF.R.U32.HI R12, RZ, R8.reuse, R13 ;  /* 0x00000008ff0c1219 */ /* 0x082fe4000001160d */
[----:B------:R-:W-:Y:S02]  /*0fd0*/  SHF.R.U32.HI R8, RZ, R8, R5 ;  /* 0x00000008ff087219 */ /* 0x000fe40000011605 */
[----:B------:R-:W-:Y:S02]  /*0fe0*/  SHF.R.U32.HI R16, RZ, R7, R16 ;  /* 0x00000007ff107219 */ /* 0x000fe40000011610 */
[----:B------:R-:W-:Y:S01]  /*0ff0*/  SEL R5, R155, R8, !P1 ;  /* 0x000000089b057207 */ /* 0x000fe20004800000 */
[----:B--2---:R-:W-:Y:S01]  /*1000*/  IMAD.HI.U32 R14, R12, R2, RZ ;  /* 0x000000020c0e7227 */ /* 0x004fe200078e00ff */
[----:B------:R-:W-:-:S03]  /*1010*/  SEL R7, R165, R16, !P2 ;  /* 0x00000010a5077207 */ /* 0x000fc60005000000 */
[----:B------:R-:W-:Y:S01]  /*1020*/  IMAD.HI.U32 R6, R11, R2, RZ ;  /* 0x000000020b067227 */ /* 0x000fe200078e00ff */
[----:B------:R-:W-:-:S04]  /*1030*/  @P0 SHF.R.U32.HI R12, RZ, R3, R14 ;  /* 0x00000003ff0c0219 */ /* 0x000fc8000001160e */
[----:B------:R-:W-:Y:S01]  /*1040*/  @P0 SHF.R.U32.HI R11, RZ, R3, R6 ;  /* 0x00000003ff0b0219 */ /* 0x000fe20000011606 */
[----:B------:R-:W-:-:S04]  /*1050*/  IMAD R12, R12, R9, RZ ;  /* 0x000000090c0c7224 */ /* 0x000fc800078e02ff */
[----:B------:R-:W-:Y:S01]  /*1060*/  IMAD R6, R11, R9, RZ ;  /* 0x000000090b067224 */ /* 0x000fe200078e02ff */
[----:B------:R-:W-:-:S04]  /*1070*/  ISETP.GE.AND P1, PT, R5, R12, PT ;  /* 0x0000000c0500720c */ /* 0x000fc80003f26270 */
[----:B------:R-:W-:Y:S01]  /*1080*/  ISETP.GE.OR P1, PT, R7, R6, P1 ;  /* 0x000000060700720c */ /* 0x000fe20000f26670 */
[----:B------:R-:W-:-:S05]  /*1090*/  IMAD.HI.U32 R6, R5, R2, RZ ;  /* 0x0000000205067227 */ /* 0x000fca00078e00ff */
[----:B------:R-:W-:-:S04]  /*10a0*/  SHF.R.U32.HI R6, RZ, R3, R6 ;  /* 0x00000003ff067219 */ /* 0x000fc80000011606 */
[----:B------:R-:W-:-:S03]  /*10b0*/  SEL R6, R5, R6, !P0 ;  /* 0x0000000605067207 */ /* 0x000fc60004000000 */
[----:B------:R-:W-:Y:S01]  /*10c0*/  @!P1 IMAD.HI.U32 R8, R7, R2, RZ ;  /* 0x0000000207089227 */ /* 0x000fe200078e00ff */
[----:B------:R-:W-:-:S04]  /*10d0*/  IADD3 R2, PT, PT, -R6, RZ, RZ ;  /* 0x000000ff06027210 */ /* 0x000fc80007ffe1ff */
[----:B------:R-:W-:Y:S01]  /*10e0*/  @!P1 SHF.R.U32.HI R8, RZ, R3, R8 ;  /* 0x00000003ff089219 */ /* 0x000fe20000011608 */
[----:B------:R-:W-:-:S03]  /*10f0*/  IMAD R2, R9, R2, R5 ;  /* 0x0000000209027224 */ /* 0x000fc600078e0205 */
[----:B------:R-:W-:Y:S02]  /*1100*/  @!P1 SEL R3, R7, R8, !P0 ;  /* 0x0000000807039207 */ /* 0x000fe40004000000 */
[----:B------:R-:W-:-:S03]  /*1110*/  IADD3 R8, PT, PT, -R5, RZ, RZ ;  /* 0x000000ff05087210 */ /* 0x000fc60007ffe1ff */
[--C-:B------:R-:W-:Y:S02]  /*1120*/  @!P1 IMAD.IADD R6, R6, 0x1, -R3.reuse ;  /* 0x0000000106069824 */ /* 0x100fe400078e0a03 */
[----:B------:R-:W-:Y:S01]  /*1130*/  @!P1 IMAD R3, R2, R11, R3 ;  /* 0x0000000b02039224 */ /* 0x000fe200078e0203 */
[----:B------:R-:W-:Y:S01]  /*1140*/  IADD3 R2, PT, PT, -R7, RZ, RZ ;  /* 0x000000ff07027210 */ /* 0x000fe20007ffe1ff */
[----:B------:R-:W-:Y:S02]  /*1150*/  @!P1 IMAD R5, R6, R9, R7 ;  /* 0x0000000906059224 */ /* 0x000fe400078e0207 */
[----:B------:R-:W-:Y:S02]  /*1160*/  IMAD R8, R4, R8, R155 ;  /* 0x0000000804087224 */ /* 0x000fe400078e029b */
[----:B------:R-:W-:Y:S02]  /*1170*/  @!P1 IMAD.MOV.U32 R7, RZ, RZ, R3 ;  /* 0x000000ffff079224 */ /* 0x000fe400078e0003 */
[----:B------:R-:W-:-:S02]  /*1180*/  IMAD R2, R10, R2, R165 ;  /* 0x000000020a027224 */ /* 0x000fc400078e02a5 */
[----:B------:R-:W-:Y:S02]  /*1190*/  IMAD R155, R5, R4, R8 ;  /* 0x00000004059b7224 */ /* 0x000fe400078e0208 */
[----:B------:R-:W-:Y:S02]  /*11a0*/  IMAD R165, R7, R10, R2 ;  /* 0x0000000a07a57224 */ /* 0x000fe400078e0202 */
.L_x_15:
[----:B------:R-:W1:Y:S01]  /*11b0*/  LDCU UR4, c[0x0][0xb30] ;  /* 0x00016600ff0477ac */ /* 0x000e620008000800 */
[----:B------:R-:W2:Y:S08]  /*11c0*/  S2UR UR37, SR_CgaCtaId ;  /* 0x00000000002579c3 */ /* 0x000eb00000008800 */
[----:B------:R-:W3:Y:S01]  /*11d0*/  LDC R72, c[0x0][0xb24] ;  /* 0x0002c900ff487b82 */ /* 0x000ee20000000800 */
[----:B-1----:R-:W-:-:S09]  /*11e0*/  UISETP.NE.AND UP1, UPT, UR4, 0x1, UPT ;  /* 0x000000010400788c */ /* 0x002fd2000bf25270 */
[----:B--2---:R-:W-:Y:S05]  /*11f0*/  BRA.U UP1, `(.L_x_16) ;  /* 0x0000000101407547 */ /* 0x004fea000b800000 */
[----:B------:R-:W1:Y:S08]  /*1200*/  LDC.64 R4, c[0x0][0xb10] ;  /* 0x0002c400ff047b82 */ /* 0x000e700000000a00 */
[----:B------:R-:W2:Y:S08]  /*1210*/  LDC.64 R2, c[0x0][0xb18] ;  /* 0x0002c600ff027b82 */ /* 0x000eb00000000a00 */
[----:B------:R-:W4:Y:S08]  /*1220*/  LDC R6, c[0x0][0xb20] ;  /* 0x0002c800ff067b82 */ /* 0x000f300000000800 */
[----:B------:R-:W3:Y:S01]  /*1230*/  LDC R8, c[0x0][0xb0c] ;  /* 0x0002c300ff087b82 */ /* 0x000ee20000000800 */
[----:B-1----:R-:W-:-:S05]  /*1240*/  IMAD.HI.U32 R4, R165, R4, RZ ;  /* 0x00000004a5047227 */ /* 0x002fca00078e00ff */
[----:B------:R-:W-:Y:S01]  /*1250*/  SHF.R.U32.HI R4, RZ, R5, R4 ;  /* 0x00000005ff047219 */ /* 0x000fe20000011604 */
[----:B--2---:R-:W-:Y:S01]  /*1260*/  IMAD.HI.U32 R3, R155, R3, RZ ;  /* 0x000000039b037227 */ /* 0x004fe200078e00ff */
[----:B------:R-:W-:-:S04]  /*1270*/  ISETP.NE.AND P0, PT, R2, 0x1, PT ;  /* 0x000000010200780c */ /* 0x000fc80003f05270 */
[----:B----4-:R-:W-:-:S04]  /*1280*/  SHF.R.U32.HI R6, RZ, R6, R3 ;  /* 0x00000006ff067219 */ /* 0x010fc80000011603 */
[----:B------:R-:W-:Y:S02]  /*1290*/  SEL R3, R155, R6, !P0 ;  /* 0x000000069b037207 */ /* 0x000fe40004000000 */
[----:B---3--:R-:W-:-:S04]  /*12a0*/  ISETP.NE.AND P1, PT, R8, 0x1, PT ;  /* 0x000000010800780c */ /* 0x008fc80003f25270 */
[----:B------:R-:W-:-:S05]  /*12b0*/  SEL R4, R165, R4, !P1 ;  /* 0x00000004a5047207 */ /* 0x000fca0004800000 */
[----:B------:R-:W-:Y:S02]  /*12c0*/  IMAD.IADD R5, R3, 0x1, -R4 ;  /* 0x0000000103057824 */ /* 0x000fe400078e0a04 */
[----:B------:R-:W-:Y:S02]  /*12d0*/  IMAD.IADD R3, R4, 0x1, -R3 ;  /* 0x0000000104037824 */ /* 0x000fe400078e0a03 */
[----:B------:R-:W-:Y:S02]  /*12e0*/  IMAD R165, R5, R8, R165 ;  /* 0x0000000805a57224 */ /* 0x000fe400078e02a5 */
[----:B------:R-:W-:-:S07]  /*12f0*/  IMAD R155, R3, R2, R155 ;  /* 0x00000002039b7224 */ /* 0x000fce00078e029b */
.L_x_16:
[----:B------:R-:W-:Y:S01]  /*1300*/  BAR.SYNC.DEFER_BLOCKING 0x0 ;  /* 0x0000000000007b1d */ /* 0x000fe20000010000 */
[----:B------:R-:W-:Y:S01]  /*1310*/  UISETP.NE.AND UP1, UPT, UR8, 0x2, UPT ;  /* 0x000000020800788c */ /* 0x000fe2000bf25270 */
[----:B------:R-:W-:Y:S02]  /*1320*/  ISETP.NE.OR P5, PT, R0, 0x2, !P5 ;  /* 0x000000020000780c */ /* 0x000fe40006fa5670 */
[----:B------:R-:W-:-:S06]  /*1330*/  LOP3.LUT R2, R166, 0x1f, RZ, 0xc0, !PT ;  /* 0x0000001fa6027812 */ /* 0x000fcc00078ec0ff */
[----:B------:R-:W-:Y:S05]  /*1340*/  BRA.U UP1, `(.L_x_17) ;  /* 0x00000011015c7547 */ /* 0x000fea000b800000 */
[----:B------:R-:W1:Y:S01]  /*1350*/  LDCU UR13, c[0x0][0x38c] ;  /* 0x00007180ff0d77ac */ /* 0x000e620008000800 */
[----:B------:R-:W2:Y:S01]  /*1360*/  LDC R9, c[0x0][0x370] ;  /* 0x0000dc00ff097b82 */ /* 0x000ea20000000800 */
[----:B------:R-:W-:Y:S01]  /*1370*/  PLOP3.LUT P1, PT, PT, PT, UP2, 0x80, 0x8 ;  /* 0x000000000008781c */ /* 0x000fe20003f2f028 */
[----:B------:R-:W-:Y:S01]  /*1380*/  IMAD.MOV.U32 R15, RZ, RZ, 0x1 ;  /* 0x00000001ff0f7424 */ /* 0x000fe200078e00ff */
[----:B------:R-:W-:Y:S01]  /*1390*/  ISETP.EQ.OR P4, PT, R2, RZ, P5 ;  /* 0x000000ff0200720c */ /* 0x000fe20002f82670 */
[----:B------:R-:W-:Y:S01]  /*13a0*/  IMAD.MOV.U32 R14, RZ, RZ, RZ ;  /* 0x000000ffff0e7224 */ /* 0x000fe200078e00ff */
[----:B------:R-:W-:Y:S02]  /*13b0*/  PLOP3.LUT P1, PT, P1, PT, PT, 0x8, 0x80 ;  /* 0x000000000080781c */ /* 0x000fe40000f2e170 */
[----:B------:R-:W-:Y:S01]  /*13c0*/  CS2R R12, SRZ ;  /* 0x00000000000c7805 */ /* 0x000fe2000001ff00 */
[----:B------:R-:W-:Y:S01]  /*13d0*/  IMAD.MOV.U32 R10, RZ, RZ, 0x1 ;  /* 0x00000001ff0a7424 */ /* 0x000fe200078e00ff */
[----:B------:R-:W4:Y:S01]  /*13e0*/  LDC R0, c[0x0][0x374] ;  /* 0x0000dd00ff007b82 */ /* 0x000f220000000800 */
[----:B------:R-:W2:Y:S01]  /*13f0*/  LDCU.64 UR22, c[0x0][0x348] ;  /* 0x00006900ff1677ac */ /* 0x000ea20008000a00 */
[----:B------:R-:W-:Y:S01]  /*1400*/  UMOV UR6, URZ ;  /* 0x000000ff00067c82 */ /* 0x000fe20008000000 */
[----:B-1----:R-:W-:-:S04]  /*1410*/  UIADD3 UR5, UPT, UPT, UR13, 0x3f, URZ ;  /* 0x0000003f0d057890 */ /* 0x002fc8000fffe0ff */
[----:B------:R-:W-:-:S04]  /*1420*/  USHF.R.S32.HI UR4, URZ, 0x1f, UR5 ;  /* 0x0000001fff047899 */ /* 0x000fc80008011405 */
[----:B------:R-:W-:-:S04]  /*1430*/  ULEA.HI UR4, UR4, UR5, URZ, 0x6 ;  /* 0x0000000504047291 */ /* 0x000fc8000f8f30ff */
[----:B------:R-:W-:Y:S02]  /*1440*/  USHF.R.S32.HI UR15, URZ, 0x6, UR4 ;  /* 0x00000006ff0f7899 */ /* 0x000fe40008011404 */
[----:B------:R-:W-:Y:S02]  /*1450*/  UIADD3 UR4, UPT, UPT, UR13, -0x1, URZ ;  /* 0xffffffff0d047890 */ /* 0x000fe4000fffe0ff */
[----:B------:R-:W-:Y:S02]  /*1460*/  UISETP.LT.U32.AND UP0, UPT, UR15, 0x4, UPT ;  /* 0x000000040f00788c */ /* 0x000fe4000bf01070 */
[----:B------:R-:W-:Y:S02]  /*1470*/  UISETP.GE.U32.AND UP1, UPT, UR4, -0x7f, UPT ;  /* 0xffffff810400788c */ /* 0x000fe4000bf26070 */
[----:B------:R-:W-:Y:S02]  /*1480*/  USEL UR14, UR15, 0x4, UP0 ;  /* 0x000000040f0e7887 */ /* 0x000fe40008000000 */
[----:B------:R-:W-:-:S02]  /*1490*/  UIADD3 UR13, UPT, UPT, UR13, 0x7e, URZ ;  /* 0x0000007e0d0d7890 */ /* 0x000fc4000fffe0ff */
[----:B------:R-:W-:Y:S02]  /*14a0*/  UIADD3 UR5, UPT, UPT, UR14, -0x1, URZ ;  /* 0xffffffff0e057890 */ /* 0x000fe4000fffe0ff */
[----:B------:R-:W-:-:S03]  /*14b0*/  UIADD3 UR7, UPT, UPT, UR15, -UR14, URZ ;  /* 0x8000000e0f077290 */ /* 0x000fc6000fffe0ff */
[----:B------:R-:W-:-:S04]  /*14c0*/  @UP1 UIADD3 UR5, UPT, UPT, UR14, URZ, URZ ;  /* 0x000000ff0e051290 */ /* 0x000fc8000fffe0ff */
[----:B--2---:R-:W-:-:S12]  /*14d0*/  UIADD3 UR5, UPT, UPT, UR5, 0x1, URZ ;  /* 0x0000000105057890 */ /* 0x004fd8000fffe0ff */
.L_x_35:
[----:B------:R-:W-:Y:S01]  /*14e0*/  UISETP.NE.AND UP0, UPT, UR37, URZ, UPT ;  /* 0x000000ff2500728c */ /* 0x000fe2000bf05270 */
[----:B------:R-:W1:Y:S08]  /*14f0*/  S2UR UR37, SR_CgaCtaId ;  /* 0x00000000002579c3 */ /* 0x000e700000008800 */
[----:B------:R-:W-:Y:S05]  /*1500*/  BRA.U UP0, `(.L_x_18) ;  /* 0x0000000100347547 */ /* 0x000fea000b800000 */
[----:B------:R-:W2:Y:S01]  /*1510*/  S2R R2, SR_CgaCtaId ;  /* 0x0000000000027919 */ /* 0x000ea20000008800 */
[----:B------:R-:W-:-:S04]  /*1520*/  MOV R3, 0x400 ;  /* 0x0000040000037802 */ /* 0x000fc80000000f00 */
[----:B--2---:R-:W-:Y:S02]  /*1530*/  LEA R3, R2, R3, 0x18 ;  /* 0x0000000302037211 */ /* 0x004fe400078ec0ff */
[----:B------:R-:W-:-:S03]  /*1540*/  SHF.L.U32 R2, R10, 0x1f, RZ ;  /* 0x0000001f0a027819 */ /* 0x000fc600000006ff */
[----:B------:R-:W-:-:S04]  /*1550*/  IMAD R3, R12, 0x8, R3 ;  /* 0x000000080c037824 */ /* 0x000fc800078e0203 */
[----:B------:R-:W2:Y:S02]  /*1560*/  SYNCS.PHASECHK.TRANS64.TRYWAIT P0, [R3+URZ+0xd0], R2 ;  /* 0x0000d002030075a7 */ /* 0x000ea400080011ff */
[----:B--2---:R-:W-:Y:S05]  /*1570*/  @!P0 BRA `(.L_x_19) ;  /* 0x0000005000b88947 */ /* 0x004fea0003800000 */
.L_x_95:
[----:B------:R-:W-:Y:S01]  /*1580*/  VIADD R12, R12, 0x1 ;  /* 0x000000010c0c7836 */ /* 0x000fe20000000000 */
[----:B------:R2:W-:Y:S04]  /*1590*/  SYNCS.ARRIVE.TRANS64.A1T0 RZ, [R3+URZ+0xc0], RZ ;  /* 0x0000c0ff03ff79a7 */ /* 0x0005e800081000ff */
[----:B------:R-:W-:-:S04]  /*15a0*/  ISETP.NE.AND P0, PT, R12, 0x2, PT ;  /* 0x000000020c00780c */ /* 0x000fc80003f05270 */
[----:B------:R-:W-:Y:S02]  /*15b0*/  SEL R12, R12, RZ, P0 ;  /* 0x000000ff0c0c7207 */ /* 0x000fe40000000000 */
[----:B--2---:R-:W-:-:S04]  /*15c0*/  SEL R3, RZ, 0x1, P0 ;  /* 0x00000001ff037807 */ /* 0x004fc80000000000 */
[----:B------:R-:W-:-:S07]  /*15d0*/  LOP3.LUT R10, R10, R3, RZ, 0x3c, !PT ;  /* 0x000000030a0a7212 */ /* 0x000fce00078e3cff */
.L_x_18:
[----:B------:R-:W-:Y:S01]  /*15e0*/  UMOV UR4, 0x400 ;  /* 0x0000040000047882 */ /* 0x000fe20000000000 */
[----:B------:R-:W-:Y:S01]  /*15f0*/  SHF.L.U32 R2, R15, 0x1f, RZ ;  /* 0x0000001f0f027819 */ /* 0x000fe200000006ff */
[----:B-1----:R-:W-:Y:S01]  /*1600*/  ULEA UR4, UR37, UR4, 0x18 ;  /* 0x0000000425047291 */ /* 0x002fe2000f8ec0ff */
[----:B------:R-:W-:Y:S01]  /*1610*/  R2UR UR35, R165 ;  /* 0x00000000a52372ca */ /* 0x000fe200000e0000 */
[----:B------:R-:W-:Y:S01]  /*1620*/  UISETP.GE.U32.AND UP0, UPT, UR13, 0x7f, UPT ;  /* 0x0000007f0d00788c */ /* 0x000fe2000bf06070 */
[----:B------:R-:W-:Y:S01]  /*1630*/  R2UR UR11, R155 ;  /* 0x000000009b0b72ca */ /* 0x000fe200000e0000 */
[----:B------:R-:W-:Y:S01]  /*1640*/  ULEA UR8, UR6, UR4, 0x3 ;  /* 0x0000000406087291 */ /* 0x000fe2000f8e18ff */
[----:B------:R-:W-:-:S08]  /*1650*/  UMOV UR24, URZ ;  /* 0x000000ff00187c82 */ /* 0x000fd00008000000 */
[----:B------:R1:W2:Y:S01]  /*1660*/  SYNCS.PHASECHK.TRANS64.TRYWAIT P0, [UR8+0x20], R2 ;  /* 0x00002002ff0075a7 */ /* 0x0002a20008001108 */
[----:B------:R-:W-:Y:S02]  /*1670*/  USHF.L.U32 UR35, UR35, 0x7, URZ ;  /* 0x0000000723237899 */ /* 0x000fe400080006ff */
[----:B------:R-:W-:Y:S01]  /*1680*/  USHF.L.U32 UR11, UR11, 0x6, URZ ;  /* 0x000000060b0b7899 */ /* 0x000fe200080006ff */
[----:B------:R-:W-:Y:S11]  /*1690*/  BRA.U !UP0, `(.L_x_20) ;  /* 0x0000000108a87547 */ /* 0x000ff6000b800000 */
[----:B------:R-:W-:Y:S01]  /*16a0*/  UMOV UR16, URZ ;  /* 0x000000ff00107c82 */ /* 0x000fe20008000000 */
[----:B------:R-:W-:-:S05]  /*16b0*/  UMOV UR17, UR6 ;  /* 0x0000000600117c82 */ /* 0x000fca0008000000 */
.L_x_25:
[----:B-1----:R-:W-:Y:S01]  /*16c0*/  ULEA UR33, UR17, UR4, 0x3 ;  /* 0x0000000411217291 */ /* 0x002fe2000f8e18ff */
[----:B--2---:R-:W-:Y:S01]  /*16d0*/  @!P5 MOV R3, 0x3000 ;  /* 0x000030000003d802 */ /* 0x004fe20000000f00 */
[----:B--2---:R-:W-:Y:S10]  /*16e0*/  @P0 BRA `(.L_x_21) ;  /* 0x00000000000c0947 */ /* 0x004ff40003800000 */
[----:B------:R-:W-:-:S04]  /*16f0*/  SHF.L.U32 R5, R15, 0x1f, RZ ;  /* 0x0000001f0f057819 */ /* 0x000fc800000006ff */
[----:B------:R-:W2:Y:S02]  /*1700*/  SYNCS.PHASECHK.TRANS64.TRYWAIT P0, [UR33+0x20], R5 ;  /* 0x00002005ff0075a7 */ /* 0x000ea40008001121 */
[----:B--2---:R-:W-:Y:S05]  /*1710*/  @!P0 BRA `(.L_x_22) ;  /* 0x0000005000648947 */ /* 0x004fea0003800000 */
.L_x_21:
[----:B------:R2:W-:Y:S01]  /*1720*/  @!P5 SYNCS.ARRIVE.TRANS64 RZ, [UR33], R3 ;  /* 0x00000003ffffd9a7 */ /* 0x0005e20008000021 */
[----:B------:R-:W-:Y:S04]  /*1730*/  BSSY.RECONVERGENT B0, `(.L_x_23) ;  /* 0x0000003000007945 */ /* 0x000fe80003800200 */
[----:B------:R-:W-:Y:S05]  /*1740*/  @P4 BRA `(.L_x_24) ;  /* 0x0000000000044947 */ /* 0x000fea0003800000 */
[----:B------:R-:W-:Y:S05]  /*1750*/  BPT.TRAP 0x1 ;  /* 0x000000040000795c */ /* 0x000fea0000300000 */
.L_x_24:
[----:B------:R-:W-:Y:S05]  /*1760*/  BSYNC.RECONVERGENT B0 ;  /* 0x0000000000007941 */ /* 0x000fea0003800200 */
.L_x_23:
[----:B------:R-:W-:Y:S02]  /*1770*/  UIADD3 UR6, UPT, UPT, UR17, 0x1, URZ ;  /* 0x0000000111067890 */ /* 0x000fe4000fffe0ff */
[----:B------:R-:W-:Y:S02]  /*1780*/  ULEA UR32, UR17, UR4, 0xd ;  /* 0x0000000411207291 */ /* 0x000fe4000f8e68ff */
[----:B------:R-:W-:Y:S02]  /*1790*/  UISETP.NE.AND UP0, UPT, UR6, 0x4, UPT ;  /* 0x000000040600788c */ /* 0x000fe4000bf05270 */
[----:B------:R-:W-:Y:S02]  /*17a0*/  UIADD3 UR26, UP1, UPT, UR22, 0x80, URZ ;  /* 0x00000080161a7890 */ /* 0x000fe4000ff3e0ff */
[----:B------:R-:W-:Y:S02]  /*17b0*/  USEL UR9, URZ, 0x1, UP0 ;  /* 0x00000001ff097887 */ /* 0x000fe40008000000 */
[----:B------:R-:W-:-:S02]  /*17c0*/  USEL UR6, UR6, URZ, UP0 ;  /* 0x000000ff06067287 */ /* 0x000fc40008000000 */
[----:B------:R-:W-:Y:S02]  /*17d0*/  UIADD3 UR20, UP0, UPT, UR22, 0x180, URZ ;  /* 0x0000018016147890 */ /* 0x000fe4000ff1e0ff */
[----:B------:R-:W-:Y:S01]  /*17e0*/  ULEA UR8, UR6, UR4, 0x3 ;  /* 0x0000000406087291 */ /* 0x000fe2000f8e18ff */
[----:B------:R-:W-:Y:S01]  /*17f0*/  LOP3.LUT R15, R15, UR9, RZ, 0x3c, !PT ;  /* 0x000000090f0f7c12 */ /* 0x000fe2000f8e3cff */
[----:B------:R-:W-:Y:S02]  /*1800*/  USHF.L.U32 UR34, UR16, 0x6, URZ ;  /* 0x0000000610227899 */ /* 0x000fe400080006ff */
[----:B------:R-:W-:Y:S01]  /*1810*/  UIADD3.X UR27, UPT, UPT, URZ, UR23, URZ, UP1, !UPT ;  /* 0x00000017ff1b7290 */ /* 0x000fe20008ffe4ff */
[----:B-1----:R-:W-:Y:S01]  /*1820*/  SHF.L.U32 R2, R15, 0x1f, RZ ;  /* 0x0000001f0f027819 */ /* 0x002fe200000006ff */
[----:B------:R-:W-:Y:S02]  /*1830*/  UIADD3 UR32, UPT, UPT, UR32, 0x4400, URZ ;  /* 0x0000440020207890 */ /* 0x000fe4000fffe0ff */
[----:B------:R-:W-:Y:S01]  /*1840*/  UIADD3.X UR21, UPT, UPT, URZ, UR23, URZ, UP0, !UPT ;  /* 0x00000017ff157290 */ /* 0x000fe200087fe4ff */
[----:B------:R1:W1:Y:S01]  /*1850*/  SYNCS.PHASECHK.TRANS64.TRYWAIT P0, [UR8+0x20], R2 ;  /* 0x00002002ff0075a7 */ /* 0x0002620008001108 */
[----:B------:R-:W-:Y:S01]  /*1860*/  ULEA UR8, UR17, UR4, 0xc ;  /* 0x0000000411087291 */ /* 0x000fe2000f8e60ff */
[----:B------:R-:W-:Y:S01]  /*1870*/  UMOV UR18, 0x0 ;  /* 0x0000000000127882 */ /* 0x000fe20000000000 */
[----:B------:R-:W-:-:S02]  /*1880*/  UMOV UR19, 0x10000000 ;  /* 0x1000000000137882 */ /* 0x000fc40000000000 */
[----:B------:R-:W-:Y:S01]  /*1890*/  UIADD3 UR8, UPT, UPT, UR8, 0xc400, URZ ;  /* 0x0000c40008087890 */ /* 0x000fe2000fffe0ff */
[----:B------:R1:W-:Y:S01]  /*18a0*/  UTMALDG.3D [UR32], [UR26], desc[UR18] ;  /* 0x000012201a0075b4 */ /* 0x0003e20008011000 */
[----:B------:R-:W-:Y:S01]  /*18b0*/  UMOV UR12, UR36 ;  /* 0x00000024000c7c82 */ /* 0x000fe20008000000 */
[----:B------:R-:W-:Y:S01]  /*18c0*/  UMOV UR9, UR33 ;  /* 0x0000002100097c82 */ /* 0x000fe20008000000 */
[----:B------:R-:W-:Y:S01]  /*18d0*/  UMOV UR10, UR34 ;  /* 0x00000022000a7c82 */ /* 0x000fe20008000000 */
[----:B------:R-:W-:Y:S01]  /*18e0*/  UIADD3 UR16, UPT, UPT, UR16, 0x1, URZ ;  /* 0x0000000110107890 */ /* 0x000fe2000fffe0ff */
[----:B------:R-:W-:Y:S01]  /*18f0*/  UMOV UR24, UR5 ;  /* 0x0000000500187c82 */ /* 0x000fe20008000000 */
[----:B------:R-:W-:Y:S02]  /*1900*/  UMOV UR17, UR6 ;  /* 0x0000000600117c82 */ /* 0x000fe40008000000 */
[----:B------:R1:W-:Y:S01]  /*1910*/  UTMALDG.3D [UR8], [UR20], desc[UR18] ;  /* 0x00001208140075b4 */ /* 0x0003e20008011000 */
[----:B------:R-:W-:-:S09]  /*1920*/  UISETP.NE.AND UP0, UPT, UR16, UR5, UPT ;  /* 0x000000051000728c */ /* 0x000fd2000bf05270 */
[----:B------:R-:W-:Y:S05]  /*1930*/  BRA.U UP0, `(.L_x_25) ;  /* 0xfffffffd00607547 */ /* 0x000fea000b83ffff */
.L_x_20:
[----:B-1----:R-:W-:Y:S01]  /*1940*/  ULEA UR8, UR6, UR4, 0x3 ;  /* 0x0000000406087291 */ /* 0x002fe2000f8e18ff */
[----:B------:R-:W-:Y:S01]  /*1950*/  SHF.L.U32 R2, R15, 0x1f, RZ ;  /* 0x0000001f0f027819 */ /* 0x000fe200000006ff */
[----:B------:R-:W-:Y:S01]  /*1960*/  @!P1 SYNCS.ARRIVE.TRANS64.A1T0 RZ, [UR4+0x58], RZ ;  /* 0x000058ffffff99a7 */ /* 0x000fe20008100004 */
[----:B------:R-:W-:-:S06]  /*1970*/  UISETP.GT.AND UP0, UPT, UR15, UR14, UPT ;  /* 0x0000000e0f00728c */ /* 0x000fcc000bf04270 */
[----:B--2---:R1:W2:Y:S03]  /*1980*/  SYNCS.PHASECHK.TRANS64.TRYWAIT P0, [UR8+0x20], R2 ;  /* 0x00002002ff0075a7 */ /* 0x0042a60008001108 */
[----:B------:R-:W-:Y:S05]  /*1990*/  BRA.U !UP0, `(.L_x_26) ;  /* 0x0000000108ac7547 */ /* 0x000fea000b800000 */
[----:B------:R-:W-:Y:S01]  /*19a0*/  UIADD3 UR21, UPT, UPT, UR7, UR24, URZ ;  /* 0x0000001807157290 */ /* 0x000fe2000fffe0ff */
[----:B------:R-:W-:-:S11]  /*19b0*/  UMOV UR25, UR6 ;  /* 0x0000000600197c82 */ /* 0x000fd60008000000 */
.L_x_31:
[----:B-1----:R-:W-:Y:S01]  /*19c0*/  ULEA UR17, UR25, UR4, 0x3 ;  /* 0x0000000419117291 */ /* 0x002fe2000f8e18ff */
[----:B--2---:R-:W-:Y:S01]  /*19d0*/  @!P5 MOV R3, 0x3000 ;  /* 0x000030000003d802 */ /* 0x004fe20000000f00 */
[----:B--2---:R-:W-:Y:S10]  /*19e0*/  @P0 BRA `(.L_x_27) ;  /* 0x00000000000c0947 */ /* 0x004ff40003800000 */
[----:B------:R-:W-:-:S04]  /*19f0*/  SHF.L.U32 R5, R15, 0x1f, RZ ;  /* 0x0000001f0f057819 */ /* 0x000fc800000006ff */
[----:B------:R-:W2:Y:S02]  /*1a00*/  SYNCS.PHASECHK.TRANS64.TRYWAIT P0, [UR17+0x20], R5 ;  /* 0x00002005ff0075a7 */ /* 0x000ea40008001111 */
[----:B--2---:R-:W-:Y:S05]  /*1a10*/  @!P0 BRA `(.L_x_28) ;  /* 0x0000004c00bc8947 */ /* 0x004fea0003800000 */
.L_x_27:
[----:B------:R2:W-:Y:S01]  /*1a20*/  @!P5 SYNCS.ARRIVE.TRANS64 RZ, [UR17], R3 ;  /* 0x00000003ffffd9a7 */ /* 0x0005e20008000011 */
[----:B------:R-:W-:Y:S04]  /*1a30*/  BSSY.RECONVERGENT B0, `(.L_x_29) ;  /* 0x0000003000007945 */ /* 0x000fe80003800200 */
[----:B------:R-:W-:Y:S05]  /*1a40*/  @P4 BRA `(.L_x_30) ;  /* 0x0000000000044947 */ /* 0x000fea0003800000 */
[----:B------:R-:W-:Y:S05]  /*1a50*/  BPT.TRAP 0x1 ;  /* 0x000000040000795c */ /* 0x000fea0000300000 */
.L_x_30:
[----:B------:R-:W-:Y:S05]  /*1a60*/  BSYNC.RECONVERGENT B0 ;  /* 0x0000000000007941 */ /* 0x000fea0003800200 */
.L_x_29:
        /* <DEDUP_REMOVED lines=10> */
[----:B------:R-:W-:Y:S01]  /*1b10*/  UIADD3 UR16, UPT, UPT, UR16, 0x4400, URZ ;  /* 0x0000440010107890 */ /* 0x000fe2000fffe0ff */
[----:B-1----:R-:W-:Y:S01]  /*1b20*/  SHF.L.U32 R2, R15, 0x1f, RZ ;  /* 0x0000001f0f027819 */ /* 0x002fe200000006ff */
[----:B------:R-:W-:Y:S02]  /*1b30*/  UIADD3.X UR31, UPT, UPT, URZ, UR23, URZ, UP1, !UPT ;  /* 0x00000017ff1f7290 */ /* 0x000fe40008ffe4ff */
[----:B------:R-:W-:Y:S01]  /*1b40*/  UIADD3.X UR29, UPT, UPT, URZ, UR23, URZ, UP0, !UPT ;  /* 0x00000017ff1d7290 */ /* 0x000fe200087fe4ff */
[----:B------:R1:W1:Y:S01]  /*1b50*/  SYNCS.PHASECHK.TRANS64.TRYWAIT P0, [UR8+0x20], R2 ;  /* 0x00002002ff0075a7 */ /* 0x0002620008001108 */
[----:B------:R-:W-:Y:S01]  /*1b60*/  ULEA UR8, UR25, UR4, 0xc ;  /* 0x0000000419087291 */ /* 0x000fe2000f8e60ff */
[----:B------:R-:W-:Y:S01]  /*1b70*/  UMOV UR26, 0x0 ;  /* 0x00000000001a7882 */ /* 0x000fe20000000000 */
[----:B------:R-:W-:-:S02]  /*1b80*/  UMOV UR27, 0x10000000 ;  /* 0x10000000001b7882 */ /* 0x000fc40000000000 */
[----:B------:R-:W-:Y:S01]  /*1b90*/  UIADD3 UR8, UPT, UPT, UR8, 0xc400, URZ ;  /* 0x0000c40008087890 */ /* 0x000fe2000fffe0ff */
[----:B------:R-:W-:Y:S01]  /*1ba0*/  UMOV UR19, UR35 ;  /* 0x0000002300137c82 */ /* 0x000fe20008000000 */
[----:B------:R-:W-:Y:S01]  /*1bb0*/  UMOV UR20, UR36 ;  /* 0x0000002400147c82 */ /* 0x000fe20008000000 */
[----:B------:R-:W-:Y:S01]  /*1bc0*/  UMOV UR12, UR36 ;  /* 0x00000024000c7c82 */ /* 0x000fe20008000000 */
[----:B------:R-:W-:Y:S01]  /*1bd0*/  UMOV UR9, UR17 ;  /* 0x0000001100097c82 */ /* 0x000fe20008000000 */
[----:B------:R-:W-:Y:S01]  /*1be0*/  UMOV UR10, UR18 ;  /* 0x00000012000a7c82 */ /* 0x000fe20008000000 */
[----:B------:R1:W-:Y:S01]  /*1bf0*/  UTMALDG.3D [UR16], [UR30], desc[UR26] ;  /* 0x00001a101e0075b4 */ /* 0x0003e20008011000 */
[----:B------:R-:W-:Y:S01]  /*1c00*/  UIADD3 UR24, UPT, UPT, UR24, 0x1, URZ ;  /* 0x0000000118187890 */ /* 0x000fe2000fffe0ff */
[----:B------:R-:W-:-:S03]  /*1c10*/  UMOV UR25, UR6 ;  /* 0x0000000600197c82 */ /* 0x000fc60008000000 */
[----:B------:R-:W-:Y:S01]  /*1c20*/  UISETP.NE.AND UP0, UPT, UR24, UR21, UPT ;  /* 0x000000151800728c */ /* 0x000fe2000bf05270 */
[----:B------:R1:W-:Y:S08]  /*1c30*/  UTMALDG.3D [UR8], [UR28], desc[UR26] ;  /* 0x00001a081c0075b4 */ /* 0x0003f00008011000 */
[----:B------:R-:W-:Y:S05]  /*1c40*/  BRA.U UP0, `(.L_x_31) ;  /* 0xfffffffd005c7547 */ /* 0x000fea000b83ffff */
.L_x_26:
[C---:B-1----:R-:W-:Y:S01]  /*1c50*/  LEA R2, R14.reuse, UR4, 0x3 ;  /* 0x000000040e027c11 */ /* 0x042fe2000f8e18ff */
[----:B------:R-:W-:Y:S01]  /*1c60*/  NOP ;  /* 0x0000000000007918 */ /* 0x000fe20000000000 */
[----:B--2---:R-:W-:Y:S02]  /*1c70*/  SHF.L.U32 R3, R13, 0x1f, RZ ;  /* 0x0000001f0d037819 */ /* 0x004fe400000006ff */
[----:B------:R-:W-:Y:S02]  /*1c80*/  LEA R4, R14, UR4, 0x4 ;  /* 0x000000040e047c11 */ /* 0x000fe4000f8e20ff */
[----:B------:R-:W1:Y:S02]  /*1c90*/  SYNCS.PHASECHK.TRANS64.TRYWAIT P0, [R2+URZ+0x60], R3 ;  /* 0x00006003020075a7 */ /* 0x000e6400080011ff */
[----:B-1----:R-:W-:Y:S05]  /*1ca0*/  @!P0 BRA `(.L_x_32) ;  /* 0x0000004c00308947 */ /* 0x002fea0003800000 */
.L_x_98:
[----:B------:R-:W2:Y:S01]  /*1cb0*/  LDS.128 R4, [R4+0xf0] ;  /* 0x0000f00004047984 */ /* 0x000ea20000000c00 */
[----:B---3--:R-:W-:Y:S01]  /*1cc0*/  ISETP.GE.AND P0, PT, R72, 0x1, PT ;  /* 0x000000014800780c */ /* 0x008fe20003f06270 */
[----:B-1----:R-:W-:Y:S01]  /*1cd0*/  VIADD R2, R2, 0x70 ;  /* 0x0000007002027836 */ /* 0x002fe20000000000 */
[----:B------:R-:W-:Y:S01]  /*1ce0*/  @!PT LDS RZ, [RZ] ;  /* 0x00000000fffff984 */ /* 0x000fe20000000800 */
[----:B------:R-:W-:Y:S01]  /*1cf0*/  @!PT LDS RZ, [RZ] ;  /* 0x00000000fffff984 */ /* 0x000fe20000000800 */
[----:B------:R-:W-:Y:S01]  /*1d00*/  @!PT LDS RZ, [RZ] ;  /* 0x00000000fffff984 */ /* 0x000fe20000000800 */
[----:B------:R-:W-:Y:S01]  /*1d10*/  @!PT LDS RZ, [RZ] ;  /* 0x00000000fffff984 */ /* 0x000fe20000000800 */
[----:B------:R1:W-:Y:S06]  /*1d20*/  MEMBAR.ALL.CTA ;  /* 0x0000000000007992 */ /* 0x0003ec0000008000 */
[----:B-1----:R-:W1:Y:S01]  /*1d30*/  FENCE.VIEW.ASYNC.S ;  /* 0x00000000000073c6 */ /* 0x002e620000000000 */
[----:B------:R-:W-:-:S04]  /*1d40*/  PRMT R2, RZ, 0x654, R2 ;  /* 0x00000654ff027816 */ /* 0x000fc80000000002 */
[----:B-1----:R1:W-:Y:S01]  /*1d50*/  SYNCS.ARRIVE.TRANS64.RED.A1T0 RZ, [R2+URZ], RZ ;  /* 0x000000ff02ff79a7 */ /* 0x0023e200081004ff */
[----:B--2---:R-:W-:-:S13]  /*1d60*/  LOP3.LUT P2, RZ, R6, 0x1, RZ, 0xc0, !PT ;  /* 0x0000000106ff7812 */ /* 0x004fda000784c0ff */
[----:B------:R-:W-:Y:S01]  /*1d70*/  @P2 SHF.R.U32.HI R3, RZ, 0x10, R5 ;  /* 0x00000010ff032819 */ /* 0x000fe20000011605 */
[----:B------:R-:W-:Y:S01]  /*1d80*/  VOTEU.ANY UP0, P2 ;  /* 0x0000000000ff7886 */ /* 0x000fe20001000100 */
[----:B------:R-:W-:Y:S02]  /*1d90*/  @P2 MOV R11, R4 ;  /* 0x00000004000b2202 */ /* 0x000fe40000000f00 */
[----:B------:R-:W-:Y:S02]  /*1da0*/  @P2 R2UR.BROADCAST UR8, R3 ;  /* 0x00000000030822ca */ /* 0x000fe400008e0000 */
[----:B------:R-:W-:-:S11]  /*1db0*/  @P2 LOP3.LUT R8, R5, 0xffff, RZ, 0xc0, !PT ;  /* 0x0000ffff05082812 */ /* 0x000fd600078ec0ff */
[----:B------:R-:W-:Y:S01]  /*1dc0*/  @UP0 UMOV UR36, UR8 ;  /* 0x0000000800240c82 */ /* 0x000fe20008000000 */
[----:B-1----:R-:W-:Y:S05]  /*1dd0*/  @!P0 BRA `(.L_x_33) ;  /* 0x0000000000b88947 */ /* 0x002fea0003800000 */
[----:B------:R-:W4:Y:S01]  /*1de0*/  LDC.64 R4, c[0x0][0xb18] ;  /* 0x0002c600ff047b82 */ /* 0x000f220000000a00 */
[----:B------:R-:W-:-:S07]  /*1df0*/  ISETP.NE.AND P3, PT, R72, 0x1, PT ;  /* 0x000000014800780c */ /* 0x000fce0003f65270 */
[----:B------:R-:W1:Y:S08]  /*1e00*/  LDC.64 R6, c[0x0][0xb10] ;  /* 0x0002c400ff067b82 */ /* 0x000e700000000a00 */
[----:B------:R-:W2:Y:S08]  /*1e10*/  LDC R16, c[0x0][0xb20] ;  /* 0x0002c800ff107b82 */ /* 0x000eb00000000800 */
[----:B------:R-:W3:Y:S01]  /*1e20*/  LDC R18, c[0x0][0xb0c] ;  /* 0x0002c300ff127b82 */ /* 0x000ee20000000800 */
[----:B----4-:R-:W-:Y:S01]  /*1e30*/  IMAD.HI.U32 R17, R0, R5, RZ ;  /* 0x0000000500117227 */ /* 0x010fe200078e00ff */
[----:B------:R-:W-:-:S03]  /*1e40*/  ISETP.NE.AND P0, PT, R4, 0x1, PT ;  /* 0x000000010400780c */ /* 0x000fc60003f05270 */
[----:B------:R-:W-:-:S03]  /*1e50*/  IMAD.HI.U32 R5, R8, R5, RZ ;  /* 0x0000000508057227 */ /* 0x000fc600078e00ff */
[----:B------:R-:W4:Y:S01]  /*1e60*/  LDC.64 R2, c[0x0][0xb28] ;  /* 0x0002ca00ff027b82 */ /* 0x000f220000000a00 */
[----:B-1----:R-:W-:-:S04]  /*1e70*/  IMAD.HI.U32 R20, R9, R6, RZ ;  /* 0x0000000609147227 */ /* 0x002fc800078e00ff */
[----:B------:R-:W-:Y:S01]  /*1e80*/  IMAD.HI.U32 R22, R11, R6, RZ ;  /* 0x000000060b167227 */ /* 0x000fe200078e00ff */
[----:B------:R-:W-:Y:S02]  /*1e90*/  SHF.R.U32.HI R20, RZ, R7, R20 ;  /* 0x00000007ff147219 */ /* 0x000fe40000011614 */
[-C--:B--2---:R-:W-:Y:S02]  /*1ea0*/  SHF.R.U32.HI R17, RZ, R16.reuse, R17 ;  /* 0x00000010ff117219 */ /* 0x084fe40000011611 */
[----:B------:R-:W-:Y:S02]  /*1eb0*/  SHF.R.U32.HI R5, RZ, R16, R5 ;  /* 0x00000010ff057219 */ /* 0x000fe40000011605 */
[----:B------:R-:W-:Y:S02]  /*1ec0*/  SEL R17, R0, R17, !P0 ;  /* 0x0000001100117207 */ /* 0x000fe40004000000 */
[----:B------:R-:W-:Y:S02]  /*1ed0*/  SHF.R.U32.HI R22, RZ, R7, R22 ;  /* 0x00000007ff167219 */ /* 0x000fe40000011616 */
[----:B---3--:R-:W-:-:S02]  /*1ee0*/  ISETP.NE.AND P1, PT, R18, 0x1, PT ;  /* 0x000000011200780c */ /* 0x008fc40003f25270 */
[----:B------:R-:W-:Y:S02]  /*1ef0*/  SEL R5, R8, R5, !P0 ;  /* 0x0000000508057207 */ /* 0x000fe40004000000 */
[----:B------:R-:W-:Y:S02]  /*1f00*/  SEL R19, R9, R20, !P1 ;  /* 0x0000001409137207 */ /* 0x000fe40004800000 */
[----:B------:R-:W-:Y:S01]  /*1f10*/  SEL R7, R11, R22, !P1 ;  /* 0x000000160b077207 */ /* 0x000fe20004800000 */
[----:B----4-:R-:W-:-:S04]  /*1f20*/  IMAD.HI.U32 R20, R17, R2, RZ ;  /* 0x0000000211147227 */ /* 0x010fc800078e00ff */
[----:B------:R-:W-:Y:S01]  /*1f30*/  IMAD.HI.U32 R6, R19, R2, RZ ;  /* 0x0000000213067227 */ /* 0x000fe200078e00ff */
[----:B------:R-:W-:-:S04]  /*1f40*/  @P3 SHF.R.U32.HI R17, RZ, R3, R20 ;  /* 0x00000003ff113219 */ /* 0x000fc80000011614 */
[----:B------:R-:W-:Y:S01]  /*1f50*/  @P3 SHF.R.U32.HI R19, RZ, R3, R6 ;  /* 0x00000003ff133219 */ /* 0x000fe20000011606 */
[----:B------:R-:W-:-:S04]  /*1f60*/  IMAD R17, R72, R17, RZ ;  /* 0x0000001148117224 */ /* 0x000fc800078e02ff */
[----:B------:R-:W-:Y:S01]  /*1f70*/  IMAD R6, R72, R19, RZ ;  /* 0x0000001348067224 */ /* 0x000fe200078e02ff */
[C---:B------:R-:W-:Y:S02]  /*1f80*/  ISETP.GE.AND P0, PT, R5.reuse, R17, PT ;  /* 0x000000110500720c */ /* 0x040fe40003f06270 */
[----:B------:R-:W-:Y:S02]  /*1f90*/  IADD3 R17, PT, PT, -R5, RZ, RZ ;  /* 0x000000ff05117210 */ /* 0x000fe40007ffe1ff */
[----:B------:R-:W-:Y:S01]  /*1fa0*/  ISETP.GE.OR P0, PT, R7, R6, P0 ;  /* 0x000000060700720c */ /* 0x000fe20000706670 */
[----:B------:R-:W-:-:S04]  /*1fb0*/  IMAD.HI.U32 R6, R5, R2, RZ ;  /* 0x0000000205067227 */ /* 0x000fc800078e00ff */
[----:B------:R-:W-:Y:S01]  /*1fc0*/  IMAD R8, R4, R17, R8 ;  /* 0x0000001104087224 */ /* 0x000fe200078e0208 */
[----:B------:R-:W-:-:S04]  /*1fd0*/  SHF.R.U32.HI R6, RZ, R3, R6 ;  /* 0x00000003ff067219 */ /* 0x000fc80000011606 */
[----:B------:R-:W-:-:S03]  /*1fe0*/  SEL R6, R5, R6, !P3 ;  /* 0x0000000605067207 */ /* 0x000fc60005800000 */
[----:B------:R-:W-:-:S04]  /*1ff0*/  @!P0 IMAD.HI.U32 R16, R7, R2, RZ ;  /* 0x0000000207108227 */ /* 0x000fc800078e00ff */
[----:B------:R-:W-:Y:S01]  /*2000*/  IMAD.MOV R2, RZ, RZ, -R6 ;  /* 0x000000ffff027224 */ /* 0x000fe200078e0a06 */
[----:B------:R-:W-:-:S03]  /*2010*/  @!P0 SHF.R.U32.HI R16, RZ, R3, R16 ;  /* 0x00000003ff108219 */ /* 0x000fc60000011610 */
[----:B------:R-:W-:Y:S01]  /*2020*/  IMAD R2, R72, R2, R5 ;  /* 0x0000000248027224 */ /* 0x000fe200078e0205 */
[----:B------:R-:W-:-:S05]  /*2030*/  @!P0 SEL R3, R7, R16, !P3 ;  /* 0x0000001007038207 */ /* 0x000fca0005800000 */
[--C-:B------:R-:W-:Y:S02]  /*2040*/  @!P0 IMAD.IADD R6, R6, 0x1, -R3.reuse ;  /* 0x0000000106068824 */ /* 0x100fe400078e0a03 */
[----:B------:R-:W-:Y:S01]  /*2050*/  @!P0 IMAD R3, R2, R19, R3 ;  /* 0x0000001302038224 */ /* 0x000fe200078e0203 */
[----:B------:R-:W-:Y:S01]  /*2060*/  IADD3 R2, PT, PT, -R7, RZ, RZ ;  /* 0x000000ff07027210 */ /* 0x000fe20007ffe1ff */
[----:B------:R-:W-:Y:S02]  /*2070*/  @!P0 IMAD R5, R72, R6, R7 ;  /* 0x0000000648058224 */ /* 0x000fe400078e0207 */
[----:B------:R-:W-:Y:S02]  /*2080*/  @!P0 IMAD.MOV.U32 R7, RZ, RZ, R3 ;  /* 0x000000ffff078224 */ /* 0x000fe400078e0003 */
[----:B------:R-:W-:Y:S02]  /*2090*/  IMAD R2, R18, R2, R11 ;  /* 0x0000000212027224 */ /* 0x000fe400078e020b */
[----:B------:R-:W-:-:S02]  /*20a0*/  IMAD R8, R5, R4, R8 ;  /* 0x0000000405087224 */ /* 0x000fc400078e0208 */
[----:B------:R-:W-:Y:S02]  /*20b0*/  IMAD R11, R7, R18, R2 ;  /* 0x00000012070b7224 */ /* 0x000fe400078e0202 */
.L_x_33:
[----:B------:R-:W1:Y:S02]  /*20c0*/  LDCU UR8, c[0x0][0xb30] ;  /* 0x00016600ff0877ac */ /* 0x000e640008000800 */
[----:B-1----:R-:W-:-:S09]  /*20d0*/  UISETP.NE.AND UP0, UPT, UR8, 0x1, UPT ;  /* 0x000000010800788c */ /* 0x002fd2000bf05270 */
[----:B------:R-:W-:Y:S05]  /*20e0*/  BRA.U UP0, `(.L_x_34) ;  /* 0x0000000100407547 */ /* 0x000fea000b800000 */
[----:B------:R-:W1:Y:S08]  /*20f0*/  LDC.64 R4, c[0x0][0xb10] ;  /* 0x0002c400ff047b82 */ /* 0x000e700000000a00 */
[----:B------:R-:W2:Y:S08]  /*2100*/  LDC.64 R2, c[0x0][0xb18] ;  /* 0x0002c600ff027b82 */ /* 0x000eb00000000a00 */
[----:B------:R-:W3:Y:S08]  /*2110*/  LDC R6, c[0x0][0xb20] ;  /* 0x0002c800ff067b82 */ /* 0x000ef00000000800 */
[----:B------:R-:W4:Y:S01]  /*2120*/  LDC R16, c[0x0][0xb0c] ;  /* 0x0002c300ff107b82 */ /* 0x000f220000000800 */
[----:B-1----:R-:W-:-:S05]  /*2130*/  IMAD.HI.U32 R4, R11, R4, RZ ;  /* 0x000000040b047227 */ /* 0x002fca00078e00ff */
[----:B------:R-:W-:Y:S01]  /*2140*/  SHF.R.U32.HI R4, RZ, R5, R4 ;  /* 0x00000005ff047219 */ /* 0x000fe20000011604 */
[----:B--2---:R-:W-:Y:S01]  /*2150*/  IMAD.HI.U32 R3, R8, R3, RZ ;  /* 0x0000000308037227 */ /* 0x004fe200078e00ff */
[----:B------:R-:W-:-:S04]  /*2160*/  ISETP.NE.AND P0, PT, R2, 0x1, PT ;  /* 0x000000010200780c */ /* 0x000fc80003f05270 */
[----:B---3--:R-:W-:-:S04]  /*2170*/  SHF.R.U32.HI R3, RZ, R6, R3 ;  /* 0x00000006ff037219 */ /* 0x008fc80000011603 */
[----:B------:R-:W-:Y:S02]  /*2180*/  SEL R3, R8, R3, !P0 ;  /* 0x0000000308037207 */ /* 0x000fe40004000000 */
[----:B----4-:R-:W-:-:S04]  /*2190*/  ISETP.NE.AND P1, PT, R16, 0x1, PT ;  /* 0x000000011000780c */ /* 0x010fc80003f25270 */
[----:B------:R-:W-:-:S05]  /*21a0*/  SEL R4, R11, R4, !P1 ;  /* 0x000000040b047207 */ /* 0x000fca0004800000 */
[----:B------:R-:W-:Y:S02]  /*21b0*/  IMAD.IADD R5, R3, 0x1, -R4 ;  /* 0x0000000103057824 */ /* 0x000fe400078e0a04 */
[----:B------:R-:W-:Y:S02]  /*21c0*/  IMAD.IADD R3, R4, 0x1, -R3 ;  /* 0x0000000104037824 */ /* 0x000fe400078e0a03 */
[----:B------:R-:W-:Y:S02]  /*21d0*/  IMAD R11, R5, R16, R11 ;  /* 0x00000010050b7224 */ /* 0x000fe400078e020b */
[----:B------:R-:W-:-:S07]  /*21e0*/  IMAD R8, R3, R2, R8 ;  /* 0x0000000203087224 */ /* 0x000fce00078e0208 */
.L_x_34:
[----:B------:R-:W-:Y:S01]  /*21f0*/  VIADD R14, R14, 0x1 ;  /* 0x000000010e0e7836 */ /* 0x000fe20000000000 */
[----:B------:R-:W-:Y:S01]  /*2200*/  PLOP3.LUT P1, PT, PT, PT, PT, 0x80, 0x8 ;  /* 0x000000000008781c */ /* 0x000fe20003f2f070 */
[----:B------:R-:W-:Y:S02]  /*2210*/  IMAD.IADD R165, R11, 0x1, R154 ;  /* 0x000000010ba57824 */ /* 0x000fe400078e029a */
[----:B------:R-:W-:Y:S01]  /*2220*/  IMAD.IADD R155, R8, 0x1, R143 ;  /* 0x00000001089b7824 */ /* 0x000fe200078e028f */
[----:B------:R-:W-:-:S04]  /*2230*/  ISETP.NE.AND P0, PT, R14, 0x2, PT ;  /* 0x000000020e00780c */ /* 0x000fc80003f05270 */
[----:B------:R-:W-:Y:S02]  /*2240*/  SEL R2, RZ, 0x1, P0 ;  /* 0x00000001ff027807 */ /* 0x000fe40000000000 */
[----:B------:R-:W-:Y:S02]  /*2250*/  SEL R14, R14, RZ, P0 ;  /* 0x000000ff0e0e7207 */ /* 0x000fe40000000000 */
[----:B------:R-:W-:Y:S01]  /*2260*/  LOP3.LUT R13, R13, R2, RZ, 0x3c, !PT ;  /* 0x000000020d0d7212 */ /* 0x000fe200078e3cff */
[----:B------:R-:W-:Y:S06]  /*2270*/  @P2 BRA `(.L_x_35) ;  /* 0xfffffff000982947 */ /* 0x000fec000383ffff */
[----:B------:R-:W-:Y:S01]  /*2280*/  UIADD3 UR4, UPT, UPT, UR4, 0x20, URZ ;  /* 0x0000002004047890 */ /* 0x000fe2000fffe0ff */
[----:B------:R-:W-:-:S03]  /*2290*/  SHF.L.U32 R3, R15, 0x1f, RZ ;  /* 0x0000001f0f037819 */ /* 0x000fc600000006ff */
[----:B------:R-:W-:-:S09]  /*22a0*/  ULEA UR5, UR6, UR4, 0x3 ;  /* 0x0000000406057291 */ /* 0x000fd2000f8e18ff */
[----:B------:R-:W1:Y:S02]  /*22b0*/  SYNCS.PHASECHK.TRANS64.TRYWAIT P0, [UR5], R3 ;  /* 0x00000003ff0075a7 */ /* 0x000e640008001105 */
[----:B-1----:R-:W-:Y:S05]  /*22c0*/  @!P0 BRA `(.L_x_36) ;  /* 0x0000004400bc8947 */ /* 0x002fea0003800000 */
.L_x_100:
[----:B------:R-:W-:-:S04]  /*22d0*/  UIADD3 UR6, UPT, UPT, UR6, 0x1, URZ ;  /* 0x0000000106067890 */ /* 0x000fc8000fffe0ff */
[----:B------:R-:W-:-:S04]  /*22e0*/  UISETP.NE.AND UP0, UPT, UR6, 0x4, UPT ;  /* 0x000000040600788c */ /* 0x000fc8000bf05270 */
[----:B------:R-:W-:Y:S02]  /*22f0*/  USEL UR7, URZ, 0x1, UP0 ;  /* 0x00000001ff077887 */ /* 0x000fe40008000000 */
[----:B------:R-:W-:-:S04]  /*2300*/  USEL UR6, UR6, URZ, UP0 ;  /* 0x000000ff06067287 */ /* 0x000fc80008000000 */
[----:B------:R-:W-:Y:S01]  /*2310*/  ULEA UR5, UR6, UR4, 0x3 ;  /* 0x0000000406057291 */ /* 0x000fe2000f8e18ff */
[----:B------:R-:W-:-:S04]  /*2320*/  LOP3.LUT R2, R15, UR7, RZ, 0x3c, !PT ;  /* 0x000000070f027c12 */ /* 0x000fc8000f8e3cff */
[----:B-1----:R-:W-:-:S04]  /*2330*/  SHF.L.U32 R3, R2, 0x1f, RZ ;  /* 0x0000001f02037819 */ /* 0x002fc800000006ff */
[----:B------:R-:W1:Y:S02]  /*2340*/  SYNCS.PHASECHK.TRANS64.TRYWAIT P0, [UR5], R3 ;  /* 0x00000003ff0075a7 */ /* 0x000e640008001105 */
[----:B-1----:R-:W-:Y:S05]  /*2350*/  @!P0 BRA `(.L_x_37) ;  /* 0x0000004400b08947 */ /* 0x002fea0003800000 */
.L_x_102:
        /* <DEDUP_REMOVED lines=9> */
.L_x_104:
[----:B------:R-:W-:-:S04]  /*23f0*/  UIADD3 UR6, UPT, UPT, UR6, 0x1, URZ ;  /* 0x0000000106067890 */ /* 0x000fc8000fffe0ff */
[----:B------:R-:W-:-:S04]  /*2400*/  UISETP.NE.AND UP0, UPT, UR6, 0x4, UPT ;  /* 0x000000040600788c */ /* 0x000fc8000bf05270 */
[----:B------:R-:W-:Y:S02]  /*2410*/  USEL UR5, URZ, 0x1, UP0 ;  /* 0x00000001ff057887 */ /* 0x000fe40008000000 */
[----:B------:R-:W-:-:S04]  /*2420*/  USEL UR6, UR6, URZ, UP0 ;  /* 0x000000ff06067287 */ /* 0x000fc80008000000 */
[----:B------:R-:W-:Y:S01]  /*2430*/  ULEA UR6, UR6, UR4, 0x3 ;  /* 0x0000000406067291 */ /* 0x000fe2000f8e18ff */
[----:B-1----:R-:W-:-:S04]  /*2440*/  LOP3.LUT R3, R2, UR5, RZ, 0x3c, !PT ;  /* 0x0000000502037c12 */ /* 0x002fc8000f8e3cff */
[----:B------:R-:W-:Y:S01]  /*2450*/  SHF.L.U32 R3, R3, 0x1f, RZ ;  /* 0x0000001f03037819 */ /* 0x000fe200000006ff */
[----:B----4-:R-:W-:-:S07]  /*2460*/  IMAD.U32 R0, RZ, RZ, UR6 ;  /* 0x00000006ff007e24 */ /* 0x010fce000f8e00ff */
.L_x_39:
[----:B-1----:R1:W2:Y:S02]  /*2470*/  SYNCS.PHASECHK.TRANS64.TRYWAIT P0, [R0+URZ], R3 ;  /* 0x00000003000075a7 */ /* 0x0022a400080011ff */
[----:B--2---:R-:W-:Y:S05]  /*2480*/  @!P0 NANOSLEEP.SYNCS 0x989680 ;  /* 0x009896800000895d */ /* 0x004fea0003900000 */
[----:B------:R-:W2:Y:S02]  /*2490*/  @!P0 SYNCS.PHASECHK.TRANS64 P0, [R0+URZ], R3 ;  /* 0x00000003000085a7 */ /* 0x000ea400080010ff */
[----:B--2---:R-:W-:Y:S05]  /*24a0*/  @P0 EXIT ;  /* 0x000000000000094d */ /* 0x004fea0003800000 */
[----:B------:R-:W-:Y:S05]  /*24b0*/  BRA `(.L_x_39) ;  /* 0xfffffffc00ec7947 */ /* 0x000fea000383ffff */
.L_x_17:
[----:B------:R-:W-:-:S04]  /*24c0*/  UISETP.NE.AND UP1, UPT, UR37, URZ, UPT ;  /* 0x000000ff2500728c */ /* 0x000fc8000bf25270 */
[----:B------:R-:W-:-:S09]  /*24d0*/  UISETP.NE.OR UP1, UPT, UR8, 0x1, UP1 ;  /* 0x000000010800788c */ /* 0x000fd20008f25670 */
[----:B------:R-:W-:Y:S05]  /*24e0*/  BRA.U UP1, `(.L_x_40) ;  /* 0x0000000501487547 */ /* 0x000fea000b800000 */
[----:B------:R-:W-:Y:S01]  /*24f0*/  ISETP.NE.AND P2, PT, R2, RZ, PT ;  /* 0x000000ff0200720c */ /* 0x000fe20003f45270 */
[----:B------:R-:W-:Y:S01]  /*2500*/  IMAD.MOV.U32 R12, RZ, RZ, 0x1 ;  /* 0x00000001ff0c7424 */ /* 0x000fe200078e00ff */
[----:B------:R-:W-:Y:S02]  /*2510*/  CS2R R10, SRZ ;  /* 0x00000000000a7805 */ /* 0x000fe4000001ff00 */
[----:B------:R-:W-:Y:S01]  /*2520*/  CS2R R8, SRZ ;  /* 0x0000000000087805 */ /* 0x000fe2000001ff00 */
[----:B------:R-:W-:Y:S01]  /*2530*/  UMOV UR4, 0x400 ;  /* 0x0000040000047882 */ /* 0x000fe20000000000 */
[----:B------:R-:W-:Y:S01]  /*2540*/  UMOV UR6, URZ ;  /* 0x000000ff00067c82 */ /* 0x000fe20008000000 */
[----:B------:R-:W-:-:S12]  /*2550*/  ULEA UR37, UR37, UR4, 0x18 ;  /* 0x0000000425257291 */ /* 0x000fd8000f8ec0ff */
.L_x_44:
[----:B------:R-:W-:Y:S02]  /*2560*/  LEA R0, R8, UR37, 0x3 ;  /* 0x0000002508007c11 */ /* 0x000fe4000f8e18ff */
[----:B------:R-:W-:-:S03]  /*2570*/  SHF.L.U32 R5, R9, 0x1f, RZ ;  /* 0x0000001f09057819 */ /* 0x000fc600000006ff */
[----:B------:R-:W-:Y:S01]  /*2580*/  VIADD R4, R0, 0xd0 ;  /* 0x000000d000047836 */ /* 0x000fe20000000000 */
[----:B------:R-:W1:Y:S02]  /*2590*/  SYNCS.PHASECHK.TRANS64.TRYWAIT P0, [R0+URZ+0xc0], R5 ;  /* 0x0000c005000075a7 */ /* 0x000e6400080011ff */
[----:B-1----:R-:W-:Y:S05]  /*25a0*/  @!P0 BRA `(.L_x_41) ;  /* 0x00000044004c8947 */ /* 0x002fea0003800000 */
.L_x_105:
[----:B------:R-:W-:Y:S01]  /*25b0*/  ULEA UR5, UR6, UR37, 0x3 ;  /* 0x0000002506057291 */ /* 0x000fe2000f8e18ff */
[----:B------:R-:W-:Y:S02]  /*25c0*/  PRMT R4, RZ, 0x654, R4 ;  /* 0x00000654ff047816 */ /* 0x000fe40000000004 */
[----:B-1----:R-:W-:Y:S01]  /*25d0*/  SHF.L.U32 R5, R12, 0x1f, RZ ;  /* 0x0000001f0c057819 */ /* 0x002fe200000006ff */
[----:B------:R-:W-:Y:S01]  /*25e0*/  UIADD3 UR4, UPT, UPT, UR5, 0x60, URZ ;  /* 0x0000006005047890 */ /* 0x000fe2000fffe0ff */
[----:B------:R1:W-:Y:S05]  /*25f0*/  SYNCS.ARRIVE.TRANS64.RED.A1T0 RZ, [R4+URZ], RZ ;  /* 0x000000ff04ff79a7 */ /* 0x0003ea00081004ff */
[----:B------:R-:W-:Y:S01]  /*2600*/  IMAD.U32 R7, RZ, RZ, UR4 ;  /* 0x00000004ff077e24 */ /* 0x000fe2000f8e00ff */
[----:B------:R-:W2:Y:S04]  /*2610*/  SYNCS.PHASECHK.TRANS64.TRYWAIT P0, [UR5+0x70], R5 ;  /* 0x00007005ff0075a7 */ /* 0x000ea80008001105 */
[----:B------:R-:W-:Y:S01]  /*2620*/  PRMT R6, R2, 0x654, R7 ;  /* 0x0000065402067816 */ /* 0x000fe20000000007 */
[----:B-1----:R-:W-:Y:S01]  /*2630*/  @!P2 IMAD.MOV.U32 R4, RZ, RZ, 0x10 ;  /* 0x00000010ff04a424 */ /* 0x002fe200078e00ff */
[----:B--2---:R-:W-:Y:S06]  /*2640*/  @!P0 BRA `(.L_x_42) ;  /* 0x0000004400388947 */ /* 0x004fec0003800000 */
.L_x_107:
[----:B------:R-:W-:Y:S01]  /*2650*/  ULEA UR4, UR6, UR37, 0x4 ;  /* 0x0000002506047291 */ /* 0x000fe2000f8e20ff */
[----:B------:R-:W-:Y:S01]  /*2660*/  SEL R3, R6, R3, !P2 ;  /* 0x0000000306037207 */ /* 0x000fe20005000000 */
[----:B------:R-:W-:Y:S01]  /*2670*/  UIADD3 UR5, UPT, UPT, UR5, 0x60, URZ ;  /* 0x0000006005057890 */ /* 0x000fe2000fffe0ff */
[----:B-1----:R-:W-:Y:S01]  /*2680*/  LEA R0, R11, UR37, 0x3 ;  /* 0x000000250b007c11 */ /* 0x002fe2000f8e18ff */
[----:B------:R-:W-:Y:S01]  /*2690*/  UIADD3 UR4, UPT, UPT, UR4, 0xf0, URZ ;  /* 0x000000f004047890 */ /* 0x000fe2000fffe0ff */
[----:B------:R-:W-:Y:S01]  /*26a0*/  SHF.L.U32 R5, R10, 0x1f, RZ ;  /* 0x0000001f0a057819 */ /* 0x000fe200000006ff */
[----:B------:R1:W-:Y:S01]  /*26b0*/  @!P2 SYNCS.ARRIVE.TRANS64.RED RZ, [R3+URZ], R4 ;  /* 0x0000000403ffa9a7 */ /* 0x0003e200080004ff */
[----:B------:R-:W-:Y:S01]  /*26c0*/  UIADD3 UR6, UPT, UPT, UR6, 0x1, URZ ;  /* 0x0000000106067890 */ /* 0x000fe2000fffe0ff */
[----:B------:R-:W-:-:S03]  /*26d0*/  VIADD R8, R8, 0x1 ;  /* 0x0000000108087836 */ /* 0x000fc60000000000 */
[----:B------:R-:W-:Y:S02]  /*26e0*/  UISETP.NE.AND UP0, UPT, UR6, 0x2, UPT ;  /* 0x000000020600788c */ /* 0x000fe4000bf05270 */
[----:B------:R-:W-:Y:S06]  /*26f0*/  UGETNEXTWORKID.BROADCAST [UR4], [UR5] ;  /* 0x00000000040073ca */ /* 0x000fec0008000100 */
[----:B------:R-:W-:Y:S01]  /*2700*/  USEL UR4, URZ, 0x1, UP0 ;  /* 0x00000001ff047887 */ /* 0x000fe20008000000 */
[----:B------:R-:W-:Y:S01]  /*2710*/  ISETP.NE.AND P0, PT, R8, 0x2, PT ;  /* 0x000000020800780c */ /* 0x000fe20003f05270 */
[----:B------:R-:W-:Y:S01]  /*2720*/  USEL UR6, UR6, URZ, UP0 ;  /* 0x000000ff06067287 */ /* 0x000fe20008000000 */
[----:B------:R-:W2:Y:S03]  /*2730*/  SYNCS.PHASECHK.TRANS64.TRYWAIT P1, [R0+URZ+0x60], R5 ;  /* 0x00006005000075a7 */ /* 0x000ea600080211ff */
[----:B------:R-:W-:Y:S01]  /*2740*/  LOP3.LUT R12, R12, UR4, RZ, 0x3c, !PT ;  /* 0x000000040c0c7c12 */ /* 0x000fe2000f8e3cff */
[----:B-12---:R-:W-:Y:S07]  /*2750*/  @!P1 BRA `(.L_x_43) ;  /* 0x00000044000c9947 */ /* 0x006fee0003800000 */
.L_x_108:
[C---:B------:R-:W-:Y:S01]  /*2760*/  LEA R4, R11.reuse, UR37, 0x4 ;  /* 0x000000250b047c11 */ /* 0x040fe2000f8e20ff */
[----:B-1----:R-:W-:Y:S01]  /*2770*/  VIADD R0, R0, 0x70 ;  /* 0x0000007000007836 */ /* 0x002fe20000000000 */
[----:B------:R-:W-:Y:S01]  /*2780*/  SEL R8, R8, RZ, P0 ;  /* 0x000000ff08087207 */ /* 0x000fe20000000000 */
[----:B------:R-:W-:-:S03]  /*2790*/  VIADD R11, R11, 0x1 ;  /* 0x000000010b0b7836 */ /* 0x000fc60000000000 */
[----:B------:R-:W1:Y:S01]  /*27a0*/  LDS.128 R4, [R4+0xf0] ;  /* 0x0000f00004047984 */ /* 0x000e620000000c00 */
[----:B------:R-:W-:Y:S02]  /*27b0*/  PRMT R0, RZ, 0x654, R0 ;  /* 0x00000654ff007816 */ /* 0x000fe40000000000 */
[C---:B------:R-:W-:Y:S01]  /*27c0*/  ISETP.NE.AND P1, PT, R11.reuse, 0x2, PT ;  /* 0x000000020b00780c */ /* 0x040fe20003f25270 */
[----:B------:R-:W-:Y:S01]  /*27d0*/  @!PT LDS RZ, [RZ] ;  /* 0x00000000fffff984 */ /* 0x000fe20000000800 */
[----:B------:R-:W-:Y:S01]  /*27e0*/  @!PT LDS RZ, [RZ] ;  /* 0x00000000fffff984 */ /* 0x000fe20000000800 */
[----:B------:R-:W-:Y:S01]  /*27f0*/  @!PT LDS RZ, [RZ] ;  /* 0x00000000fffff984 */ /* 0x000fe20000000800 */
[----:B------:R-:W-:Y:S01]  /*2800*/  @!PT LDS RZ, [RZ] ;  /* 0x00000000fffff984 */ /* 0x000fe20000000800 */
[----:B------:R2:W-:Y:S06]  /*2810*/  MEMBAR.ALL.CTA ;  /* 0x0000000000007992 */ /* 0x0005ec0000008000 */
[----:B--2---:R-:W2:Y:S01]  /*2820*/  FENCE.VIEW.ASYNC.S ;  /* 0x00000000000073c6 */ /* 0x004ea20000000000 */
[----:B------:R-:W-:Y:S01]  /*2830*/  SEL R11, R11, RZ, P1 ;  /* 0x000000ff0b0b7207 */ /* 0x000fe20000800000 */
[----:B--2---:R2:W-:Y:S01]  /*2840*/  SYNCS.ARRIVE.TRANS64.RED.A1T0 RZ, [R0+URZ], RZ ;  /* 0x000000ff00ff79a7 */ /* 0x0045e200081004ff */
[----:B-1----:R-:W-:-:S02]  /*2850*/  LOP3.LUT P3, RZ, R6, 0x1, RZ, 0xc0, !PT ;  /* 0x0000000106ff7812 */ /* 0x002fc4000786c0ff */
[----:B------:R-:W-:-:S04]  /*2860*/  SEL R5, RZ, 0x1, P1 ;  /* 0x00000001ff057807 */ /* 0x000fc80000800000 */
[----:B------:R-:W-:Y:S02]  /*2870*/  LOP3.LUT R10, R10, R5, RZ, 0x3c, !PT ;  /* 0x000000050a0a7212 */ /* 0x000fe400078e3cff */
[----:B--2---:R-:W-:-:S04]  /*2880*/  SEL R0, RZ, 0x1, P0 ;  /* 0x00000001ff007807 */ /* 0x004fc80000000000 */
[----:B------:R-:W-:Y:S01]  /*2890*/  LOP3.LUT R9, R9, R0, RZ, 0x3c, !PT ;  /* 0x0000000009097212 */ /* 0x000fe200078e3cff */
[----:B------:R-:W-:Y:S06]  /*28a0*/  @P3 BRA `(.L_x_44) ;  /* 0xfffffffc002c3947 */ /* 0x000fec000383ffff */
[----:B------:R-:W-:Y:S01]  /*28b0*/  ULEA UR5, UR6, UR37, 0x3 ;  /* 0x0000002506057291 */ /* 0x000fe2000f8e18ff */
[----:B------:R-:W-:-:S08]  /*28c0*/  SHF.L.U32 R3, R12, 0x1f, RZ ;  /* 0x0000001f0c037819 */ /* 0x000fd000000006ff */
[----:B------:R-:W1:Y:S02]  /*28d0*/  SYNCS.PHASECHK.TRANS64 P0, [UR5+0x70], R3 ;  /* 0x00007003ff0075a7 */ /* 0x000e640008001005 */
[----:B-1----:R-:W-:Y:S05]  /*28e0*/  @P0 BRA `(.L_x_45) ;  /* 0x0000000000080947 */ /* 0x002fea0003800000 */
[----:B------:R-:W1:Y:S02]  /*28f0*/  SYNCS.PHASECHK.TRANS64.TRYWAIT P0, [UR5+0x70], R3 ;  /* 0x00007003ff0075a7 */ /* 0x000e640008001105 */
[----:B-1----:R-:W-:Y:S05]  /*2900*/  @!P0 BRA `(.L_x_46) ;  /* 0x0000004000b48947 */ /* 0x002fea0003800000 */
.L_x_45:
[----:B------:R-:W-:-:S04]  /*2910*/  UIADD3 UR4, UPT, UPT, UR6, 0x1, URZ ;  /* 0x0000000106047890 */ /* 0x000fc8000fffe0ff */
[----:B------:R-:W-:-:S04]  /*2920*/  UISETP.NE.AND UP0, UPT, UR4, 0x2, UPT ;  /* 0x000000020400788c */ /* 0x000fc8000bf05270 */
[----:B------:R-:W-:Y:S02]  /*2930*/  USEL UR7, URZ, 0x1, UP0 ;  /* 0x00000001ff077887 */ /* 0x000fe40008000000 */
[----:B------:R-:W-:-:S04]  /*2940*/  USEL UR4, UR4, URZ, UP0 ;  /* 0x000000ff04047287 */ /* 0x000fc80008000000 */
[----:B------:R-:W-:Y:S01]  /*2950*/  ULEA UR4, UR4, UR37, 0x3 ;  /* 0x0000002504047291 */ /* 0x000fe2000f8e18ff */
[----:B-1----:R-:W-:-:S04]  /*2960*/  LOP3.LUT R3, R12, UR7, RZ, 0x3c, !PT ;  /* 0x000000070c037c12 */ /* 0x002fc8000f8e3cff */
[----:B------:R-:W-:-:S04]  /*2970*/  SHF.L.U32 R0, R3, 0x1f, RZ ;  /* 0x0000001f03007819 */ /* 0x000fc800000006ff */
[----:B------:R-:W1:Y:S02]  /*2980*/  SYNCS.PHASECHK.TRANS64 P0, [UR4+0x70], R0 ;  /* 0x00007000ff0075a7 */ /* 0x000e640008001004 */
[----:B-1----:R-:W-:Y:S05]  /*2990*/  @P0 EXIT ;  /* 0x000000000000094d */ /* 0x002fea0003800000 */
[----:B------:R-:W-:Y:S02]  /*29a0*/  SHF.L.U32 R3, R3, 0x1f, RZ ;  /* 0x0000001f03037819 */ /* 0x000fe400000006ff */
[----:B------:R-:W-:-:S07]  /*29b0*/  MOV R0, UR4 ;  /* 0x0000000400007c02 */ /* 0x000fce0008000f00 */
.L_x_47:
[----:B-1----:R1:W2:Y:S02]  /*29c0*/  SYNCS.PHASECHK.TRANS64.TRYWAIT P0, [R0+URZ+0x70], R3 ;  /* 0x00007003000075a7 */ /* 0x0022a400080011ff */
[----:B--2---:R-:W-:Y:S05]  /*29d0*/  @!P0 NANOSLEEP.SYNCS 0x989680 ;  /* 0x009896800000895d */ /* 0x004fea0003900000 */
[----:B------:R-:W2:Y:S02]  /*29e0*/  @!P0 SYNCS.PHASECHK.TRANS64 P0, [R0+URZ+0x70], R3 ;  /* 0x00007003000085a7 */ /* 0x000ea400080010ff */
[----:B--2---:R-:W-:Y:S05]  /*29f0*/  @P0 EXIT ;  /* 0x000000000000094d */ /* 0x004fea0003800000 */
[----:B------:R-:W-:Y:S05]  /*2a00*/  BRA `(.L_x_47) ;  /* 0xfffffffc00ec7947 */ /* 0x000fea000383ffff */
.L_x_40:
[----:B------:R-:W-:-:S09]  /*2a10*/  UISETP.NE.AND UP1, UPT, UR8, URZ, UPT ;  /* 0x000000ff0800728c */ /* 0x000fd2000bf25270 */
[----:B------:R-:W-:Y:S05]  /*2a20*/  BRA.U UP1, `(.L_x_48) ;  /* 0x0000000d017c7547 */ /* 0x000fea000b800000 */
[----:B------:R-:W-:Y:S01]  /*2a30*/  UMOV UR4, 0x40 ;  /* 0x0000004000047882 */ /* 0x000fe20000000000 */
[----:B------:R-:W-:Y:S01]  /*2a40*/  NOP ;  /* 0x0000000000007918 */ /* 0x000fe20000000000 */
[----:B------:R-:W-:Y:S01]  /*2a50*/  ULEA UR4, UR37, UR4, 0x18 ;  /* 0x0000000425047291 */ /* 0x000fe2000f8ec0ff */
[----:B------:R-:W-:Y:S02]  /*2a60*/  UMOV UR5, 0x400 ;  /* 0x0000040000057882 */ /* 0x000fe40000000000 */
[----:B------:R-:W-:-:S06]  /*2a70*/  ULEA UR37, UR37, UR5, 0x18 ;  /* 0x0000000525257291 */ /* 0x000fcc000f8ec0ff */
[----:B------:R-:W1:Y:S02]  /*2a80*/  LDS.U8 R0, [UR4+0x1c] ;  /* 0x00001c04ff007984 */ /* 0x000e640008000000 */
[----:B-1----:R-:W-:-:S13]  /*2a90*/  ISETP.NE.AND P0, PT, R0, RZ, PT ;  /* 0x000000ff0000720c */ /* 0x002fda0003f05270 */
[----:B------:R-:W-:Y:S05]  /*2aa0*/  @P0 BRA `(.L_x_49) ;  /* 0x0000000000580947 */ /* 0x000fea0003800000 */
[----:B------:R-:W-:-:S13]  /*2ab0*/  ELECT P0, URZ, PT ;  /* 0x0000000000ff782f */ /* 0x000fda0003800000 */
[----:B------:R-:W-:Y:S05]  /*2ac0*/  @!P0 BRA `(.L_x_50) ;  /* 0x0000000000608947 */ /* 0x000fea0003800000 */
[----:B------:R-:W-:Y:S01]  /*2ad0*/  UMOV UR5, 0x10 ;  /* 0x0000001000057882 */ /* 0x000fe20000000000 */
[----:B------:R-:W-:Y:S01]  /*2ae0*/  HFMA2 R0, -RZ, RZ, 0, 5.9604644775390625e-08 ;  /* 0x00000001ff007431 */ /* 0x000fe200000001ff */
[----:B------:R-:W-:-:S03]  /*2af0*/  MOV R2, 0xffff ;  /* 0x0000ffff00027802 */ /* 0x000fc60000000f00 */
[----:B------:R-:W-:Y:S04]  /*2b00*/  DEPBAR.LE SB1, 0x36 ;  /* 0x00009d800000791a */ /* 0x000fe80000000000 */
[----:B------:R-:W1:Y:S02]  /*2b10*/  UTCATOMSWS.FIND_AND_SET.ALIGN UP0, UR5, UR5 ;  /* 0x00000005000575e3 */ /* 0x000e640008000800 */
[----:B-1----:R-:W-:Y:S01]  /*2b20*/  MOV R3, UR5 ;  /* 0x0000000500037c02 */ /* 0x002fe20008000f00 */
[----:B------:R-:W-:Y:S06]  /*2b30*/  BRA.U UP0, `(.L_x_51) ;  /* 0x0000000100187547 */ /* 0x000fec000b800000 */
.L_x_52:
[----:B------:R-:W-:Y:S05]  /*2b40*/  NANOSLEEP 0x64 ;  /* 0x000000640000795d */ /* 0x000fea0003800000 */
[----:B------:R-:W-:-:S05]  /*2b50*/  UMOV UR5, 0x10 ;  /* 0x0000001000057882 */ /* 0x000fca0000000000 */
[----:B------:R-:W-:Y:S04]  /*2b60*/  DEPBAR.LE SB1, 0x36 ;  /* 0x00009d800000791a */ /* 0x000fe80000000000 */
[----:B------:R-:W1:Y:S02]  /*2b70*/  UTCATOMSWS.FIND_AND_SET.ALIGN UP0, UR5, UR5 ;  /* 0x00000005000575e3 */ /* 0x000e640008000800 */
[----:B-1----:R-:W-:Y:S01]  /*2b80*/  MOV R3, UR5 ;  /* 0x0000000500037c02 */ /* 0x002fe20008000f00 */
[----:B------:R-:W-:Y:S05]  /*2b90*/  BRA.U !UP0, `(.L_x_52) ;  /* 0xfffffffd08e87547 */ /* 0x000fea000b83ffff */
.L_x_51:
[-C--:B------:R-:W-:Y:S02]  /*2ba0*/  SHF.L.U32 R2, R2, R3.reuse, RZ ;  /* 0x0000000302027219 */ /* 0x080fe400000006ff */
[----:B------:R-:W-:Y:S01]  /*2bb0*/  SHF.L.U32 R0, R0, R3, RZ ;  /* 0x0000000300007219 */ /* 0x000fe200000006ff */
[----:B------:R-:W-:Y:S02]  /*2bc0*/  IMAD.SHL.U32 R3, R3, 0x20, RZ ;  /* 0x0000002003037824 */ /* 0x000fe400078e00ff */
[----:B------:R1:W-:Y:S04]  /*2bd0*/  ATOMS.OR RZ, [UR4+0x14], R2 ;  /* 0x00001402ffff798c */ /* 0x0003e8000b000004 */
[----:B------:R1:W-:Y:S04]  /*2be0*/  ATOMS.OR RZ, [UR4+0x18], R0 ;  /* 0x00001800ffff798c */ /* 0x0003e8000b000004 */
[----:B------:R1:W-:Y:S01]  /*2bf0*/  STS [UR37+0x110], R3 ;  /* 0x00011003ff007988 */ /* 0x0003e20008000825 */
[----:B------:R-:W-:Y:S05]  /*2c00*/  BRA `(.L_x_50) ;  /* 0x0000000000107947 */ /* 0x000fea0003800000 */
.L_x_49:
[----:B------:R-:W-:Y:S02]  /*2c10*/  MOV R0, 0xffffffff ;  /* 0xffffffff00007802 */ /* 0x000fe40000000f00 */
[----:B------:R-:W-:-:S03]  /*2c20*/  MOV R2, 0x2c50 ;  /* 0x00002c5000027802 */ /* 0x000fc60000000f00 */
[----:B------:R1:W-:Y:S04]  /*2c30*/  STS [UR37+0x110], R0 ;  /* 0x00011000ff007988 */ /* 0x0003e80008000825 */
[----:B-1-3-5:R-:W-:Y:S05]  /*2c40*/  CALL.REL.NOINC `($__internal_1_$__cuda_sm10x_tcgen05_guardrail_trap_phase_invalid_during_alloc) ;  /* 0x0000004400307944 */ /* 0x02afea0003c00000 */
.L_x_50:
[----:B------:R-:W-:Y:S05]  /*2c50*/  WARPSYNC.ALL ;  /* 0x0000000000007948 */ /* 0x000fea0003800000 */
[----:B------:R-:W2:Y:S01]  /*2c60*/  S2UR UR6, SR_CgaCtaId ;  /* 0x00000000000679c3 */ /* 0x000ea20000008800 */
[----:B------:R-:W-:Y:S01]  /*2c70*/  UMOV UR4, 0x400 ;  /* 0x0000040000047882 */ /* 0x000fe20000000000 */
[----:B------:R-:W-:-:S06]  /*2c80*/  NOP ;  /* 0x0000000000007918 */ /* 0x000fcc0000000000 */
[----:B------:R-:W-:Y:S06]  /*2c90*/  BAR.ARV 0x6, 0xa0 ;  /* 0x0182800000007b1d */ /* 0x000fec0000002000 */
[----:B------:R-:W4:Y:S01]  /*2ca0*/  LDCU UR7, c[0x0][0x38c] ;  /* 0x00007180ff0777ac */ /* 0x000f220008000800 */
[----:B------:R-:W-:Y:S01]  /*2cb0*/  IMAD.MOV.U32 R11, RZ, RZ, 0x1 ;  /* 0x00000001ff0b7424 */ /* 0x000fe200078e00ff */
[----:B------:R-:W-:Y:S01]  /*2cc0*/  CS2R R8, SRZ ;  /* 0x0000000000087805 */ /* 0x000fe2000001ff00 */
[----:B------:R-:W-:Y:S01]  /*2cd0*/  IMAD.MOV.U32 R10, RZ, RZ, RZ ;  /* 0x000000ffff0a7224 */ /* 0x000fe200078e00ff */
[----:B------:R-:W-:Y:S01]  /*2ce0*/  UMOV UR18, URZ ;  /* 0x000000ff00127c82 */ /* 0x000fe20008000000 */
[----:B------:R-:W-:Y:S01]  /*2cf0*/  UMOV UR17, URZ ;  /* 0x000000ff00117c82 */ /* 0x000fe20008000000 */
[----:B------:R-:W-:Y:S01]  /*2d00*/  UMOV UR22, 0x0 ;  /* 0x0000000000167882 */ /* 0x000fe20000000000 */
[----:B------:R-:W-:Y:S01]  /*2d10*/  UMOV UR23, 0x8100010 ;  /* 0x0810001000177882 */ /* 0x000fe20000000000 */
[----:B------:R-:W-:Y:S01]  /*2d20*/  UMOV UR20, 0x0 ;  /* 0x0000000000147882 */ /* 0x000fe20000000000 */
[----:B------:R-:W-:Y:S01]  /*2d30*/  UMOV UR21, 0x8100010 ;  /* 0x0810001000157882 */ /* 0x000fe20000000000 */
[----:B--2---:R-:W-:Y:S01]  /*2d40*/  ULEA UR6, UR6, UR4, 0x18 ;  /* 0x0000000406067291 */ /* 0x004fe2000f8ec0ff */
[----:B------:R-:W2:Y:S03]  /*2d50*/  LDCU UR4, c[0x0][0x38c] ;  /* 0x00007180ff0477ac */ /* 0x000ea60008000800 */
[----:B------:R-:W-:-:S02]  /*2d60*/  UIADD3 UR11, UPT, UPT, UR6, 0x4400, URZ ;  /* 0x00004400060b7890 */ /* 0x000fc4000fffe0ff */
[----:B----4-:R-:W-:-:S03]  /*2d70*/  UIADD3 UR7, UPT, UPT, UR7, 0x3f, URZ ;  /* 0x0000003f07077890 */ /* 0x010fc6000fffe0ff */
[----:B-1----:R-:W1:Y:S01]  /*2d80*/  LDS R0, [UR6+0x110] ;  /* 0x00011006ff007984 */ /* 0x002e620008000800 */
[----:B------:R-:W-:Y:S02]  /*2d90*/  UIADD3 UR12, UPT, UPT, UR6, 0xc400, URZ ;  /* 0x0000c400060c7890 */ /* 0x000fe4000fffe0ff */
[----:B------:R-:W-:Y:S02]  /*2da0*/  USHF.R.S32.HI UR5, URZ, 0x1f, UR7 ;  /* 0x0000001fff057899 */ /* 0x000fe40008011407 */
[----:B------:R-:W-:Y:S02]  /*2db0*/  USHF.R.U32.HI UR11, URZ, 0x4, UR11 ;  /* 0x00000004ff0b7899 */ /* 0x000fe4000801160b */
[----:B------:R-:W-:Y:S02]  /*2dc0*/  ULEA.HI UR5, UR5, UR7, URZ, 0x6 ;  /* 0x0000000705057291 */ /* 0x000fe4000f8f30ff */
[----:B------:R-:W-:Y:S02]  /*2dd0*/  USHF.R.U32.HI UR12, URZ, 0x4, UR12 ;  /* 0x00000004ff0c7899 */ /* 0x000fe4000801160c */
[----:B------:R-:W-:-:S02]  /*2de0*/  USHF.R.S32.HI UR5, URZ, 0x6, UR5 ;  /* 0x00000006ff057899 */ /* 0x000fc40008011405 */
[----:B------:R-:W-:Y:S02]  /*2df0*/  ULOP3.LUT UR11, UR11, 0x3fff, URZ, 0xc0, !UPT ;  /* 0x00003fff0b0b7892 */ /* 0x000fe4000f8ec0ff */
[----:B------:R-:W-:Y:S02]  /*2e00*/  UISETP.LT.AND UP0, UPT, UR5, 0x1, UPT ;  /* 0x000000010500788c */ /* 0x000fe4000bf01270 */
[----:B------:R-:W-:Y:S02]  /*2e10*/  ULOP3.LUT UR12, UR12, 0x3fff, URZ, 0xc0, !UPT ;  /* 0x00003fff0c0c7892 */ /* 0x000fe4000f8ec0ff */
[----:B------:R-:W-:Y:S02]  /*2e20*/  USEL UR10, UR5, 0x1, !UP0 ;  /* 0x00000001050a7887 */ /* 0x000fe4000c000000 */
[----:B------:R-:W-:Y:S02]  /*2e30*/  ULOP3.LUT UR11, UR11, 0x10000, URZ, 0xfc, !UPT ;  /* 0x000100000b0b7892 */ /* 0x000fe4000f8efcff */
[----:B------:R-:W-:-:S02]  /*2e40*/  ULOP3.LUT UR12, UR12, 0x10000, URZ, 0xfc, !UPT ;  /* 0x000100000c0c7892 */ /* 0x000fc4000f8efcff */
[----:B------:R-:W-:Y:S02]  /*2e50*/  UIADD3 UR10, UPT, UPT, -UR10, URZ, URZ ;  /* 0x000000ff0a0a7290 */ /* 0x000fe4000fffe1ff */
[----:B--2---:R-:W-:Y:S01]  /*2e60*/  UISETP.GE.AND UP3, UPT, UR4, 0x1, UPT ;  /* 0x000000010400788c */ /* 0x004fe2000bf66270 */
[----:B-1----:R-:W-:-:S15]  /*2e70*/  R2UR UR19, R0 ;  /* 0x00000000001372ca */ /* 0x002fde00000e0000 */
.L_x_59:
[----:B------:R-:W-:Y:S02]  /*2e80*/  LEA R0, R10, UR6, 0x3 ;  /* 0x000000060a007c11 */ /* 0x000fe4000f8e18ff */
[----:B------:R-:W-:Y:S02]  /*2e90*/  SHF.L.U32 R5, R9, 0x1f, RZ ;  /* 0x0000001f09057819 */ /* 0x000fe400000006ff */
[----:B------:R-:W-:Y:S01]  /*2ea0*/  PLOP3.LUT P0, PT, PT, PT, UP3, 0x80, 0x8 ;  /* 0x000000000008781c */ /* 0x000fe20003f0f038 */
[----:B------:R-:W-:Y:S01]  /*2eb0*/  VIADD R3, R0, 0x70 ;  /* 0x0000007000037836 */ /* 0x000fe20000000000 */
[----:B-1----:R-:W1:Y:S02]  /*2ec0*/  SYNCS.PHASECHK.TRANS64.TRYWAIT P1, [R0+URZ+0x60], R5 ;  /* 0x00006005000075a7 */ /* 0x002e6400080211ff */
[----:B-1--4-:R-:W-:Y:S09]  /*2ed0*/  @!P1 BRA `(.L_x_53) ;  /* 0x0000003c00589947 */ /* 0x012ff20003800000 */
.L_x_110:
[----:B------:R-:W-:Y:S01]  /*2ee0*/  LEA R4, R10, UR6, 0x4 ;  /* 0x000000060a047c11 */ /* 0x000fe2000f8e20ff */
[----:B------:R-:W-:Y:S01]  /*2ef0*/  @UP3 ULEA UR4, UR17, UR6, 0x3 ;  /* 0x0000000611043291 */ /* 0x000fe2000f8e18ff */
[----:B------:R-:W-:Y:S01]  /*2f00*/  PLOP3.LUT P2, PT, PT, PT, PT, 0x80, 0x8 ;  /* 0x000000000008781c */ /* 0x000fe20003f4f070 */
[----:B------:R-:W-:Y:S01]  /*2f10*/  ULEA UR8, UR18, UR6, 0x3 ;  /* 0x0000000612087291 */ /* 0x000fe2000f8e18ff */
[----:B------:R-:W-:Y:S01]  /*2f20*/  PRMT R3, RZ, 0x654, R3 ;  /* 0x00000654ff037816 */ /* 0x000fe20000000003 */
[----:B------:R-:W-:Y:S01]  /*2f30*/  ULEA UR9, UR18, UR19, 0x6 ;  /* 0x0000001312097291 */ /* 0x000fe2000f8e30ff */
[----:B-1----:R-:W1:Y:S01]  /*2f40*/  LDS.128 R4, [R4+0xf0] ;  /* 0x0000f00004047984 */ /* 0x002e620000000c00 */
[----:B------:R-:W-:Y:S02]  /*2f50*/  @P0 SHF.L.U32 R2, R8, 0x1f, RZ ;  /* 0x0000001f08020819 */ /* 0x000fe400000006ff */
[----:B------:R-:W-:Y:S01]  /*2f60*/  SHF.L.U32 R0, R11, 0x1f, RZ ;  /* 0x0000001f0b007819 */ /* 0x000fe200000006ff */
[----:B------:R-:W-:Y:S01]  /*2f70*/  @!PT LDS RZ, [RZ] ;  /* 0x00000000fffff984 */ /* 0x000fe20000000800 */
[----:B------:R-:W-:Y:S01]  /*2f80*/  @!PT LDS RZ, [RZ] ;  /* 0x00000000fffff984 */ /* 0x000fe20000000800 */
[----:B------:R-:W-:Y:S01]  /*2f90*/  @!PT LDS RZ, [RZ] ;  /* 0x00000000fffff984 */ /* 0x000fe20000000800 */
[----:B------:R-:W-:Y:S01]  /*2fa0*/  @!PT LDS RZ, [RZ] ;  /* 0x00000000fffff984 */ /* 0x000fe20000000800 */
[----:B------:R2:W-:Y:S06]  /*2fb0*/  MEMBAR.ALL.CTA ;  /* 0x0000000000007992 */ /* 0x0005ec0000008000 */
[----:B--2---:R-:W2:Y:S02]  /*2fc0*/  FENCE.VIEW.ASYNC.S ;  /* 0x00000000000073c6 */ /* 0x004ea40000000000 */
[----:B--2---:R2:W-:Y:S01]  /*2fd0*/  SYNCS.ARRIVE.TRANS64.RED.A1T0 RZ, [R3+URZ], RZ ;  /* 0x000000ff03ff79a7 */ /* 0x0045e200081004ff */
[----:B------:R2:W4:Y:S01]  /*2fe0*/  @P0 SYNCS.PHASECHK.TRANS64.TRYWAIT P2, [UR4], R2 ;  /* 0x00000002ff0005a7 */ /* 0x0005220008041104 */
[----:B-1----:R-:W-:Y:S01]  /*2ff0*/  LOP3.LUT P1, RZ, R6, 0x1, RZ, 0xc0, !PT ;  /* 0x0000000106ff7812 */ /* 0x002fe2000782c0ff */
[----:B------:R-:W1:Y:S02]  /*3000*/  SYNCS.PHASECHK.TRANS64.TRYWAIT P0, [UR8+0xa0], R0 ;  /* 0x0000a000ff0075a7 */ /* 0x000e640008001108 */
[----:B-12-4-:R-:W-:Y:S10]  /*3010*/  @!P0 BRA `(.L_x_54) ;  /* 0x0000003c001c8947 */ /* 0x016ff40003800000 */
.L_x_112:
[----:B------:R-:W-:Y:S01]  /*3020*/  IADD3 R10, PT, PT, R10, 0x1, RZ ;  /* 0x000000010a0a7810 */ /* 0x000fe20007ffe0ff */
[----:B------:R-:W-:Y:S06]  /*3030*/  BRA.U !UP3, `(.L_x_55) ;  /* 0x000000010b987547 */ /* 0x000fec000b800000 */
[----:B------:R-:W-:Y:S01]  /*3040*/  UPLOP3.LUT UP4, UPT, UPT, UPT, UPT, 0x40, 0x4 ;  /* 0x000000000004789c */ /* 0x000fe20003f8e870 */
[----:B------:R-:W-:Y:S01]  /*3050*/  UMOV UR16, UR10 ;  /* 0x0000000a00107c82 */ /* 0x000fe20008000000 */
[----:B------:R-:W-:Y:S01]  /*3060*/  UMOV UR15, UR5 ;  /* 0x00000005000f7c82 */ /* 0x000fe20008000000 */
[----:B------:R-:W-:-:S08]  /*3070*/  UMOV UR14, UR17 ;  /* 0x00000011000e7c82 */ /* 0x000fd00008000000 */
.L_x_58:
[----:B------:R-:W-:Y:S02]  /*3080*/  UIADD3 UR16, UPT, UPT, UR16, 0x1, URZ ;  /* 0x0000000110107890 */ /* 0x000fe4000fffe0ff */
[----:B--2---:R-:W-:Y:S02]  /*3090*/  ULEA UR7, UR14, UR6, 0x3 ;  /* 0x000000060e077291 */ /* 0x004fe4000f8e18ff */
[----:B------:R-:W-:Y:S01]  /*30a0*/  UISETP.NE.AND UP0, UPT, UR16, URZ, UPT ;  /* 0x000000ff1000728c */ /* 0x000fe2000bf05270 */
[----:B----4-:R-:W-:Y:S10]  /*30b0*/  @P2 BRA `(.L_x_56) ;  /* 0x00000000000c2947 */ /* 0x010ff40003800000 */
[----:B-1----:R-:W-:Y:S04]  /*30c0*/  SHF.L.U32 R3, R8, 0x1f, RZ ;  /* 0x0000001f08037819 */ /* 0x002fe800000006ff */
[----:B------:R-:W1:Y:S02]  /*30d0*/  SYNCS.PHASECHK.TRANS64.TRYWAIT P0, [UR7], R3 ;  /* 0x00000003ff0075a7 */ /* 0x000e640008001107 */
[----:B-1----:R-:W-:Y:S05]  /*30e0*/  @!P0 BRA `(.L_x_57) ;  /* 0x0000003c00008947 */ /* 0x002fea0003800000 */
.L_x_56:
[----:B------:R-:W-:Y:S01]  /*30f0*/  UISETP.NE.AND UP1, UPT, UR15, 0x1, UPT ;  /* 0x000000010f00788c */ /* 0x000fe2000bf25270 */
[----:B------:R-:W-:Y:S01]  /*3100*/  PLOP3.LUT P2, PT, PT, PT, PT, 0x80, 0x8 ;  /* 0x000000000008781c */ /* 0x000fe20003f4f070 */
[----:B------:R-:W-:Y:S02]  /*3110*/  UIADD3 UR17, UPT, UPT, UR14, 0x1, URZ ;  /* 0x000000010e117890 */ /* 0x000fe4000fffe0ff */
[----:B------:R-:W-:Y:S02]  /*3120*/  ULEA UR24, UR14, UR12, 0x8 ;  /* 0x0000000c0e187291 */ /* 0x000fe4000f8e40ff */
[----:B------:R-:W-:Y:S01]  /*3130*/  UISETP.NE.AND UP2, UPT, UR17, 0x4, UPT ;  /* 0x000000041100788c */ /* 0x000fe2000bf45270 */
[----:B------:R-:W-:Y:S01]  /*3140*/  PLOP3.LUT P0, PT, PT, PT, UP1, 0x80, 0x8 ;  /* 0x000000000008781c */ /* 0x000fe20003f0f018 */
[----:B------:R-:W-:Y:S02]  /*3150*/  ULEA UR26, UR14, UR11, 0x9 ;  /* 0x0000000b0e1a7291 */ /* 0x000fe4000f8e48ff */
[----:B------:R-:W-:Y:S02]  /*3160*/  USEL UR13, URZ, 0x1, UP2 ;  /* 0x00000001ff0d7887 */ /* 0x000fe40009000000 */
[----:B------:R-:W-:Y:S02]  /*3170*/  USEL UR17, UR17, URZ, UP2 ;  /* 0x000000ff11117287 */ /* 0x000fe40009000000 */
[----:B------:R-:W-:Y:S02]  /*3180*/  UIADD3 UR30, UPT, UPT, UR24, 0x2, URZ ;  /* 0x00000002181e7890 */ /* 0x000fe4000fffe0ff */
[----:B------:R-:W-:Y:S01]  /*3190*/  @UP1 ULEA UR4, UR17, UR6, 0x3 ;  /* 0x0000000611041291 */ /* 0x000fe2000f8e18ff */
[----:B------:R-:W-:Y:S01]  /*31a0*/  LOP3.LUT R8, R8, UR13, RZ, 0x3c, !PT ;  /* 0x0000000d08087c12 */ /* 0x000fe2000f8e3cff */
[----:B------:R-:W-:Y:S02]  /*31b0*/  UIADD3 UR28, UPT, UPT, UR26, 0x2, URZ ;  /* 0x000000021a1c7890 */ /* 0x000fe4000fffe0ff */
[----:B------:R-:W-:Y:S01]  /*31c0*/  UIADD3 UR7, UPT, UPT, UR7, 0x20, URZ ;  /* 0x0000002007077890 */ /* 0x000fe2000fffe0ff */
[----:B-1----:R-:W-:Y:S01]  /*31d0*/  @P0 SHF.L.U32 R0, R8, 0x1f, RZ ;  /* 0x0000001f08000819 */ /* 0x002fe200000006ff */
[----:B------:R-:W-:Y:S01]  /*31e0*/  UMOV UR25, 0x80004020 ;  /* 0x8000402000197882 */ /* 0x000fe20000000000 */
[----:B------:R-:W-:Y:S01]  /*31f0*/  UMOV UR27, 0x80004020 ;  /* 0x80004020001b7882 */ /* 0x000fe20000000000 */
[----:B------:R-:W-:Y:S01]  /*3200*/  UMOV UR31, 0x80004020 ;  /* 0x80004020001f7882 */ /* 0x000fe20000000000 */
[----:B------:R2:W4:Y:S01]  /*3210*/  @P0 SYNCS.PHASECHK.TRANS64.TRYWAIT P2, [UR4], R0 ;  /* 0x00000000ff0005a7 */ /* 0x0005220008041104 */
[----:B------:R-:W-:Y:S01]  /*3220*/  UIADD3 UR15, UPT, UPT, UR15, -0x1, URZ ;  /* 0xffffffff0f0f7890 */ /* 0x000fe2000fffe0ff */
[----:B------:R2:W-:Y:S01]  /*3230*/  UTCQMMA gdesc[UR26], gdesc[UR24], tmem[UR9], tmem[UR22], idesc[UR23], UP4 ;  /* 0x00ff16181a0075ea */ /* 0x0005e2000a000309 */
[----:B------:R-:W-:Y:S01]  /*3240*/  UPLOP3.LUT UP4, UPT, UPT, UPT, UPT, 0x80, 0x8 ;  /* 0x000000000008789c */ /* 0x000fe20003f8f070 */
[----:B------:R-:W-:Y:S01]  /*3250*/  UMOV UR29, 0x80004020 ;  /* 0x80004020001d7882 */ /* 0x000fe20000000000 */
[----:B------:R-:W-:Y:S01]  /*3260*/  UMOV UR14, UR17 ;  /* 0x00000011000e7c82 */ /* 0x000fe20008000000 */
[----:B------:R2:W-:Y:S01]  /*3270*/  UTCQMMA gdesc[UR28], gdesc[UR30], tmem[UR9], tmem[UR20], idesc[UR21], UPT ;  /* 0x00ff141e1c0075ea */ /* 0x0005e2000b800309 */
[----:B------:R2:W-:Y:S01]  /*3280*/  UTCBAR [UR7], URZ ;  /* 0x000000ff070073e9 */ /* 0x0005e200080000ff */
[----:B------:R-:W-:Y:S06]  /*3290*/  BRA.U UP0, `(.L_x_58) ;  /* 0xfffffffd00787547 */ /* 0x000fec000b83ffff */
.L_x_55:
[----:B------:R-:W-:Y:S01]  /*32a0*/  UIADD3 UR18, UPT, UPT, UR18, 0x1, URZ ;  /* 0x0000000112127890 */ /* 0x000fe2000fffe0ff */
[C---:B------:R-:W-:Y:S01]  /*32b0*/  ISETP.NE.AND P0, PT, R10.reuse, 0x2, PT ;  /* 0x000000020a00780c */ /* 0x040fe20003f05270 */
[----:B------:R-:W-:Y:S02]  /*32c0*/  UIADD3 UR8, UPT, UPT, UR8, 0x80, URZ ;  /* 0x0000008008087890 */ /* 0x000fe4000fffe0ff */
[----:B------:R-:W-:Y:S01]  /*32d0*/  UISETP.NE.AND UP0, UPT, UR18, 0x4, UPT ;  /* 0x000000041200788c */ /* 0x000fe2000bf05270 */
[----:B-12---:R-:W-:Y:S02]  /*32e0*/  SEL R0, RZ, 0x1, P0 ;  /* 0x00000001ff007807 */ /* 0x006fe40000000000 */
[----:B------:R-:W-:Y:S01]  /*32f0*/  SEL R10, R10, RZ, P0 ;  /* 0x000000ff0a0a7207 */ /* 0x000fe20000000000 */
[----:B------:R-:W-:Y:S01]  /*3300*/  USEL UR4, URZ, 0x1, UP0 ;  /* 0x00000001ff047887 */ /* 0x000fe20008000000 */
[----:B------:R-:W-:Y:S01]  /*3310*/  LOP3.LUT R9, R9, R0, RZ, 0x3c, !PT ;  /* 0x0000000009097212 */ /* 0x000fe200078e3cff */
[----:B------:R-:W-:Y:S01]  /*3320*/  USEL UR18, UR18, URZ, UP0 ;  /* 0x000000ff12127287 */ /* 0x000fe20008000000 */
[----:B------:R1:W-:Y:S03]  /*3330*/  UTCBAR [UR8], URZ ;  /* 0x000000ff080073e9 */ /* 0x0003e600080000ff */
[----:B------:R-:W-:Y:S01]  /*3340*/  LOP3.LUT R11, R11, UR4, RZ, 0x3c, !PT ;  /* 0x000000040b0b7c12 */ /* 0x000fe2000f8e3cff */
[----:B------:R-:W-:Y:S07]  /*3350*/  @P1 BRA `(.L_x_59) ;  /* 0xfffffff800c81947 */ /* 0x000fee000383ffff */
[----:B------:R-:W2:Y:S01]  /*3360*/  S2UR UR4, SR_CgaCtaId ;  /* 0x00000000000479c3 */ /* 0x000ea20000008800 */
[----:B------:R-:W-:Y:S01]  /*3370*/  ELECT P0, URZ, PT ;  /* 0x0000000000ff782f */ /* 0x000fe20003800000 */
[----:B------:R-:W-:Y:S01]  /*3380*/  IMAD.MOV.U32 R0, RZ, RZ, 0x1 ;  /* 0x00000001ff007424 */ /* 0x000fe200078e00ff */
[----:B------:R-:W-:Y:S01]  /*3390*/  UIADD3 UR6, UPT, UPT, UR6, 0xa0, URZ ;  /* 0x000000a006067890 */ /* 0x000fe2000fffe0ff */
[----:B------:R-:W-:Y:S01]  /*33a0*/  SHF.L.U32 R3, R11, 0x1f, RZ ;  /* 0x0000001f0b037819 */ /* 0x000fe200000006ff */
[----:B------:R-:W-:-:S03]  /*33b0*/  UMOV UR5, 0x40 ;  /* 0x0000004000057882 */ /* 0x000fc60000000000 */
[----:B------:R-:W-:Y:S01]  /*33c0*/  UVIRTCOUNT.DEALLOC.SMPOOL 0x80 ;  /* 0x000000800000784c */ /* 0x000fe20000000000 */
[----:B--2---:R-:W-:Y:S02]  /*33d0*/  ULEA UR4, UR4, UR5, 0x18 ;  /* 0x0000000504047291 */ /* 0x004fe4000f8ec0ff */
[----:B------:R-:W-:-:S07]  /*33e0*/  ULEA UR5, UR18, UR6, 0x3 ;  /* 0x0000000612057291 */ /* 0x000fce000f8e18ff */
[----:B------:R2:W-:Y:S02]  /*33f0*/  @P0 STS.U8 [UR4+0x1c], R0 ;  /* 0x00001c00ff000988 */ /* 0x0005e40008000004 */
[----:B------:R-:W3:Y:S02]  /*3400*/  SYNCS.PHASECHK.TRANS64.TRYWAIT P0, [UR5], R3 ;  /* 0x00000003ff0075a7 */ /* 0x000ee40008001105 */
[----:B--23--:R-:W-:Y:S05]  /*3410*/  @!P0 BRA `(.L_x_60) ;  /* 0x00000038004c8947 */ /* 0x00cfea0003800000 */
.L_x_115:
[----:B------:R-:W-:-:S04]  /*3420*/  UIADD3 UR7, UPT, UPT, UR18, 0x1, URZ ;  /* 0x0000000112077890 */ /* 0x000fc8000fffe0ff */
[----:B------:R-:W-:-:S04]  /*3430*/  UISETP.NE.AND UP0, UPT, UR7, 0x4, UPT ;  /* 0x000000040700788c */ /* 0x000fc8000bf05270 */
[----:B-1----:R-:W-:Y:S02]  /*3440*/  USEL UR8, URZ, 0x1, UP0 ;  /* 0x00000001ff087887 */ /* 0x002fe40008000000 */
[----:B------:R-:W-:-:S04]  /*3450*/  USEL UR7, UR7, URZ, UP0 ;  /* 0x000000ff07077287 */ /* 0x000fc80008000000 */
[----:B------:R-:W-:Y:S01]  /*3460*/  ULEA UR5, UR7, UR6, 0x3 ;  /* 0x0000000607057291 */ /* 0x000fe2000f8e18ff */
[----:B------:R-:W-:-:S04]  /*3470*/  LOP3.LUT R2, R11, UR8, RZ, 0x3c, !PT ;  /* 0x000000080b027c12 */ /* 0x000fc8000f8e3cff */
[----:B--2---:R-:W-:-:S04]  /*3480*/  SHF.L.U32 R3, R2, 0x1f, RZ ;  /* 0x0000001f02037819 */ /* 0x004fc800000006ff */
[----:B------:R-:W1:Y:S02]  /*3490*/  SYNCS.PHASECHK.TRANS64.TRYWAIT P0, [UR5], R3 ;  /* 0x00000003ff0075a7 */ /* 0x000e640008001105 */
[----:B-1----:R-:W-:Y:S05]  /*34a0*/  @!P0 BRA `(.L_x_61) ;  /* 0x0000003800408947 */ /* 0x002fea0003800000 */
.L_x_117:
        /* <DEDUP_REMOVED lines=9> */
.L_x_119:
[----:B------:R-:W-:-:S04]  /*3540*/  UIADD3 UR7, UPT, UPT, UR7, 0x1, URZ ;  /* 0x0000000107077890 */ /* 0x000fc8000fffe0ff */
[----:B------:R-:W-:-:S04]  /*3550*/  UISETP.NE.AND UP0, UPT, UR7, 0x4, UPT ;  /* 0x000000040700788c */ /* 0x000fc8000bf05270 */
[----:B------:R-:W-:Y:S02]  /*3560*/  USEL UR5, URZ, 0x1, UP0 ;  /* 0x00000001ff057887 */ /* 0x000fe40008000000 */
[----:B------:R-:W-:-:S04]  /*3570*/  USEL UR7, UR7, URZ, UP0 ;  /* 0x000000ff07077287 */ /* 0x000fc80008000000 */
[----:B------:R-:W-:Y:S01]  /*3580*/  ULEA UR7, UR7, UR6, 0x3 ;  /* 0x0000000607077291 */ /* 0x000fe2000f8e18ff */
[----:B-1----:R-:W-:-:S04]  /*3590*/  LOP3.LUT R3, R2, UR5, RZ, 0x3c, !PT ;  /* 0x0000000502037c12 */ /* 0x002fc8000f8e3cff */
[----:B------:R-:W-:-:S04]  /*35a0*/  SHF.L.U32 R3, R3, 0x1f, RZ ;  /* 0x0000001f03037819 */ /* 0x000fc800000006ff */
[----:B------:R-:W1:Y:S02]  /*35b0*/  SYNCS.PHASECHK.TRANS64.TRYWAIT P0, [UR7], R3 ;  /* 0x00000003ff0075a7 */ /* 0x000e640008001107 */
[----:B-1----:R-:W-:Y:S05]  /*35c0*/  @!P0 BRA `(.L_x_63) ;  /* 0x0000003800288947 */ /* 0x002fea0003800000 */
.L_x_121:
[----:B------:R-:W-:Y:S01]  /*35d0*/  NOP ;  /* 0x0000000000007918 */ /* 0x000fe20000000000 */
[----:B-1----:R-:W1:Y:S01]  /*35e0*/  LDS R0, [UR4+0x14] ;  /* 0x00001404ff007984 */ /* 0x002e620008000800 */
[----:B------:R-:W-:Y:S01]  /*35f0*/  ULOP3.LUT UR6, UR19, 0xffff, URZ, 0xc0, !UPT ;  /* 0x0000ffff13067892 */ /* 0x000fe2000f8ec0ff */
[----:B------:R-:W-:Y:S01]  /*3600*/  UMOV UR8, 0xffff ;  /* 0x0000ffff00087882 */ /* 0x000fe20000000000 */
[----:B------:R-:W-:Y:S02]  /*3610*/  UMOV UR5, 0x1 ;  /* 0x0000000100057882 */ /* 0x000fe40000000000 */
[----:B------:R-:W-:-:S04]  /*3620*/  USHF.R.U32.HI UR6, URZ, 0x5, UR6 ;  /* 0x00000005ff067899 */ /* 0x000fc80008011606 */
[----:B------:R-:W-:Y:S02]  /*3630*/  USHF.L.U32 UR8, UR8, UR6, URZ ;  /* 0x0000000608087299 */ /* 0x000fe400080006ff */
[----:B------:R-:W-:-:S04]  /*3640*/  USHF.L.U32 UR5, UR5, UR6, URZ ;  /* 0x0000000605057299 */ /* 0x000fc800080006ff */
[----:B-1----:R-:W-:-:S04]  /*3650*/  LOP3.LUT R0, R0, UR8, RZ, 0xc0, !PT ;  /* 0x0000000800007c12 */ /* 0x002fc8000f8ec0ff */
[----:B------:R-:W-:-:S13]  /*3660*/  ISETP.NE.AND P0, PT, R0, UR8, PT ;  /* 0x0000000800007c0c */ /* 0x000fda000bf05270 */
[----:B------:R-:W-:Y:S05]  /*3670*/  @P0 BRA `(.L_x_64) ;  /* 0x0000000000580947 */ /* 0x000fea0003800000 */
[----:B------:R-:W1:Y:S02]  /*3680*/  LDS R0, [UR4+0x18] ;  /* 0x00001804ff007984 */ /* 0x000e640008000800 */
[----:B-1----:R-:W-:-:S04]  /*3690*/  LOP3.LUT R0, R0, UR5, RZ, 0xc0, !PT ;  /* 0x0000000500007c12 */ /* 0x002fc8000f8ec0ff */
[----:B------:R-:W-:-:S13]  /*36a0*/  ISETP.NE.AND P0, PT, R0, UR5, PT ;  /* 0x0000000500007c0c */ /* 0x000fda000bf05270 */
[----:B------:R-:W-:Y:S05]  /*36b0*/  @P0 BRA `(.L_x_65) ;  /* 0x00000000003c0947 */ /* 0x000fea0003800000 */
[----:B------:R-:W1:Y:S01]  /*36c0*/  S2R R2, SR_LANEID ;  /* 0x0000000000027919 */ /* 0x000e620000000000 */
[----:B------:R-:W-:Y:S01]  /*36d0*/  ULOP3.LUT UR8, URZ, UR8, URZ, 0x33, !UPT ;  /* 0x00000008ff087292 */ /* 0x000fe2000f8e33ff */
[----:B------:R-:W-:Y:S01]  /*36e0*/  LOP3.LUT R4, RZ, UR5, RZ, 0x33, !PT ;  /* 0x00000005ff047c12 */ /* 0x000fe2000f8e33ff */
[----:B------:R-:W-:Y:S02]  /*36f0*/  VOTEU.ANY UR7, UPT, PT ;  /* 0x0000000000077886 */ /* 0x000fe400038e0100 */
[----:B------:R-:W-:Y:S01]  /*3700*/  UFLO.U32 UR7, UR7 ;  /* 0x00000007000772bd */ /* 0x000fe200080e0000 */
[----:B------:R-:W2:Y:S01]  /*3710*/  REDUX UR5, R4 ;  /* 0x00000000040573c4 */ /* 0x000ea20000000000 */
[----:B------:R-:W-:-:S06]  /*3720*/  IMAD.U32 R0, RZ, RZ, UR8 ;  /* 0x00000008ff007e24 */ /* 0x000fcc000f8e00ff */
[----:B------:R3:W-:Y:S01]  /*3730*/  UTCATOMSWS.AND URZ, UR8 ;  /* 0x0000000800ff79e3 */ /* 0x0007e20008000000 */
[----:B------:R-:W4:Y:S01]  /*3740*/  REDUX UR6, R0 ;  /* 0x00000000000673c4 */ /* 0x000f220000000000 */
[----:B-1----:R-:W-:Y:S01]  /*3750*/  ISETP.EQ.U32.AND P0, PT, R2, UR7, PT ;  /* 0x0000000702007c0c */ /* 0x002fe2000bf02070 */
[----:B--2---:R-:W-:Y:S01]  /*3760*/  IMAD.U32 R2, RZ, RZ, UR5 ;  /* 0x00000005ff027e24 */ /* 0x004fe2000f8e00ff */
[----:B----4-:R-:W-:-:S11]  /*3770*/  MOV R3, UR6 ;  /* 0x0000000600037c02 */ /* 0x010fd60008000f00 */
[----:B------:R3:W-:Y:S04]  /*3780*/  @P0 ATOMS.AND RZ, [UR4+0x14], R3 ;  /* 0x00001403ffff098c */ /* 0x0007e8000a800004 */
[----:B------:R3:W-:Y:S01]  /*3790*/  @P0 ATOMS.AND RZ, [UR4+0x18], R2 ;  /* 0x00001802ffff098c */ /* 0x0007e2000a800004 */
[----:B------:R-:W-:Y:S05]  /*37a0*/  BRA `(.L_x_66) ;  /* 0x0000000000147947 */ /* 0x000fea0003800000 */
.L_x_65:
[----:B------:R-:W-:Y:S02]  /*37b0*/  MOV R2, 0x37d0 ;  /* 0x000037d000027802 */ /* 0x000fe40000000f00 */
[----:B----45:R-:W-:Y:S05]  /*37c0*/  CALL.REL.NOINC `($__internal_0_$__cuda_sm10x_tcgen05_guardrail_trap_col_being_dealloced_not_returned_by_alloc) ;  /* 0x0000003800447944 */ /* 0x030fea0003c00000 */
[----:B------:R-:W-:Y:S05]  /*37d0*/  BRA `(.L_x_66) ;  /* 0x0000000000087947 */ /* 0x000fea0003800000 */
.L_x_64:
[----:B------:R-:W-:Y:S02]  /*37e0*/  MOV R2, 0x3800 ;  /* 0x0000380000027802 */ /* 0x000fe40000000f00 */
[----:B----45:R-:W-:Y:S05]  /*37f0*/  CALL.REL.NOINC `($__internal_2_$__cuda_sm10x_tcgen05_guardrail_trap_unallocated_columns_being_dealloced) ;  /* 0x0000003800507944 */ /* 0x030fea0003c00000 */
.L_x_66:
[----:B------:R-:W-:Y:S01]  /*3800*/  NOP ;  /* 0x0000000000007918 */ /* 0x000fe20000000000 */
[----:B---3--:R-:W-:Y:S05]  /*3810*/  EXIT ;  /* 0x000000000000794d */ /* 0x008fea0003800000 */
.L_x_48:
[----:B------:R-:W-:-:S09]  /*3820*/  UISETP.NE.OR UP2, UPT, UR8, 0x3, !UP2 ;  /* 0x000000030800788c */ /* 0x000fd2000d745670 */
[----:B------:R-:W-:Y:S05]  /*3830*/  BRA.U UP2, `(.L_x_67) ;  /* 0x0000000902c87547 */ /* 0x000fea000b800000 */
[----:B------:R-:W1:Y:S01]  /*3840*/  LDCU.64 UR6, c[0x0][0x888] ;  /* 0x00011100ff0677ac */ /* 0x000e620008000a00 */
[----:B------:R-:W2:Y:S01]  /*3850*/  LDC R0, c[0x0][0xb30] ;  /* 0x0002cc00ff007b82 */ /* 0x000ea20000000800 */
[----:B------:R-:W-:Y:S01]  /*3860*/  IMAD.MOV.U32 R30, RZ, RZ, 0x1 ;  /* 0x00000001ff1e7424 */ /* 0x000fe200078e00ff */
[----:B------:R-:W-:Y:S01]  /*3870*/  CS2R R28, SRZ ;  /* 0x00000000001c7805 */ /* 0x000fe2000001ff00 */
[----:B------:R-:W4:Y:S01]  /*3880*/  LDCU.64 UR4, c[0x0][0x890] ;  /* 0x00011200ff0477ac */ /* 0x000f220008000a00 */
[----:B------:R-:W-:Y:S01]  /*3890*/  IMAD.MOV.U32 R25, RZ, RZ, 0x2000 ;  /* 0x00002000ff197424 */ /* 0x000fe200078e00ff */
[----:B------:R-:W-:-:S03]  /*38a0*/  UMOV UR8, 0x400 ;  /* 0x0000040000087882 */ /* 0x000fc60000000000 */
[----:B------:R-:W3:Y:S01]  /*38b0*/  LDC R19, c[0x0][0x370] ;  /* 0x0000dc00ff137b82 */ /* 0x000ee20000000800 */
[----:B------:R-:W-:-:S07]  /*38c0*/  UPLOP3.LUT UP1, UPT, UPT, UPT, UPT, 0x40, 0x4 ;  /* 0x000000000004789c */ /* 0x000fce0003f2e870 */
[----:B------:R-:W3:Y:S01]  /*38d0*/  LDC R2, c[0x0][0xb0c] ;  /* 0x0002c300ff027b82 */ /* 0x000ee20000000800 */
[----:B-1----:R-:W-:Y:S02]  /*38e0*/  UISETP.NE.U32.AND UP2, UPT, UR6, URZ, UPT ;  /* 0x000000ff0600728c */ /* 0x002fe4000bf45070 */
[----:B------:R-:W-:Y:S02]  /*38f0*/  ULEA UR6, UR37, UR8, 0x18 ;  /* 0x0000000825067291 */ /* 0x000fe4000f8ec0ff */
[----:B------:R-:W-:Y:S02]  /*3900*/  UISETP.NE.AND.EX UP2, UPT, UR7, URZ, UPT, UP2 ;  /* 0x000000ff0700728c */ /* 0x000fe4000bf45320 */
[----:B------:R-:W-:Y:S01]  /*3910*/  UIADD3 UR7, UPT, UPT, UR6, 0x40, URZ ;  /* 0x0000004006077890 */ /* 0x000fe2000fffe0ff */
[----:B------:R-:W1:Y:S01]  /*3920*/  LDC R18, c[0x0][0xb20] ;  /* 0x0002c800ff127b82 */ /* 0x000e620000000800 */
[----:B----4-:R-:W-:Y:S01]  /*3930*/  UISETP.NE.U32.AND UP3, UPT, UR4, URZ, UPT ;  /* 0x000000ff0400728c */ /* 0x010fe2000bf65070 */
[----:B--2---:R-:W-:Y:S01]  /*3940*/  ISETP.NE.AND P1, PT, R0, 0x1, PT ;  /* 0x000000010000780c */ /* 0x004fe20003f25270 */
[----:B------:R-:W-:-:S02]  /*3950*/  UPRMT UR37, UR37, 0x654, UR7 ;  /* 0x0000065425257896 */ /* 0x000fc40008000007 */
[----:B------:R-:W-:-:S03]  /*3960*/  UISETP.NE.AND.EX UP3, UPT, UR5, URZ, UPT, UP3 ;  /* 0x000000ff0500728c */ /* 0x000fc6000bf65330 */
[----:B------:R-:W2:Y:S08]  /*3970*/  LDC.64 R32, c[0x0][0x348] ;  /* 0x0000d200ff207b82 */ /* 0x000eb00000000a00 */
[----:B------:R-:W4:Y:S08]  /*3980*/  LDC.64 R16, c[0x0][0xb10] ;  /* 0x0002c400ff107b82 */ /* 0x000f300000000a00 */
[----:B------:R-:W1:Y:S08]  /*3990*/  LDC.64 R6, c[0x0][0xb18] ;  /* 0x0002c600ff067b82 */ /* 0x000e700000000a00 */
[----:B------:R-:W1:Y:S08]  /*39a0*/  LDC.64 R4, c[0x0][0xb28] ;  /* 0x0002ca00ff047b82 */ /* 0x000e700000000a00 */
[----:B---3--:R-:W1:Y:S02]  /*39b0*/  LDC R24, c[0x0][0x374] ;  /* 0x0000dd00ff187b82 */ /* 0x008e640000000800 */
.L_x_75:
[C---:B------:R-:W-:Y:S02]  /*39c0*/  LEA R0, R29.reuse, UR6, 0x3 ;  /* 0x000000061d007c11 */ /* 0x040fe4000f8e18ff */
[----:B------:R-:W-:Y:S02]  /*39d0*/  SHF.L.U32 R3, R28, 0x1f, RZ ;  /* 0x0000001f1c037819 */ /* 0x000fe400000006ff */
[----:B------:R-:W-:Y:S02]  /*39e0*/  LEA R20, R29, UR6, 0x4 ;  /* 0x000000061d147c11 */ /* 0x000fe4000f8e20ff */
[----:B---3--:R-:W3:Y:S02]  /*39f0*/  SYNCS.PHASECHK.TRANS64.TRYWAIT P0, [R0+URZ+0x60], R3 ;  /* 0x00006003000075a7 */ /* 0x008ee400080011ff */
[----:B---3--:R-:W-:Y:S05]  /*3a00*/  @!P0 BRA `(.L_x_68) ;  /* 0x0000003400308947 */ /* 0x008fea0003800000 */
.L_x_122:
[----:B------:R-:W-:Y:S01]  /*3a10*/  ISETP.GE.AND P0, PT, R72, 0x1, PT ;  /* 0x000000014800780c */ /* 0x000fe20003f06270 */
[----:B------:R-:W1:Y:S01]  /*3a20*/  LDS.128 R20, [R20+0xf0] ;  /* 0x0000f00014147984 */ /* 0x000e620000000c00 */
[----:B------:R-:W-:Y:S01]  /*3a30*/  ISETP.NE.U32.AND P4, PT, RZ, UR4, PT ;  /* 0x00000004ff007c0c */ /* 0x000fe2000bf85070 */
[----:B---3--:R-:W-:Y:S01]  /*3a40*/  VIADD R0, R0, 0x70 ;  /* 0x0000007000007836 */ /* 0x008fe20000000000 */
[----:B------:R-:W-:Y:S02]  /*3a50*/  SHF.L.U32 R26, R30, 0x1f, RZ ;  /* 0x0000001f1e1a7819 */ /* 0x000fe400000006ff */
[----:B------:R-:W-:Y:S02]  /*3a60*/  ISETP.NE.AND.EX P4, PT, RZ, UR5, PT, P4 ;  /* 0x00000005ff007c0c */ /* 0x000fe4000bf85340 */
[----:B------:R-:W-:Y:S01]  /*3a70*/  PRMT R0, RZ, 0x654, R0 ;  /* 0x00000654ff007816 */ /* 0x000fe20000000000 */
[----:B------:R-:W-:Y:S01]  /*3a80*/  @!PT LDS RZ, [RZ] ;  /* 0x00000000fffff984 */ /* 0x000fe20000000800 */
[----:B------:R-:W-:Y:S01]  /*3a90*/  @!PT LDS RZ, [RZ] ;  /* 0x00000000fffff984 */ /* 0x000fe20000000800 */
[----:B------:R-:W-:Y:S01]  /*3aa0*/  @!PT LDS RZ, [RZ] ;  /* 0x00000000fffff984 */ /* 0x000fe20000000800 */
[----:B------:R-:W-:Y:S01]  /*3ab0*/  @!PT LDS RZ, [RZ] ;  /* 0x00000000fffff984 */ /* 0x000fe20000000800 */
[----:B------:R3:W-:Y:S06]  /*3ac0*/  MEMBAR.ALL.CTA ;  /* 0x0000000000007992 */ /* 0x0007ec0000008000 */
[----:B---3--:R-:W3:Y:S02]  /*3ad0*/  FENCE.VIEW.ASYNC.S ;  /* 0x00000000000073c6 */ /* 0x008ee40000000000 */
[----:B---3--:R3:W-:Y:S01]  /*3ae0*/  SYNCS.ARRIVE.TRANS64.RED.A1T0 RZ, [R0+URZ], RZ ;  /* 0x000000ff00ff79a7 */ /* 0x0087e200081004ff */
[----:B-1----:R-:W-:Y:S11]  /*3af0*/  LOP3.LUT P3, RZ, R22, 0x1, RZ, 0xc0, !PT ;  /* 0x0000000116ff7812 */ /* 0x002ff6000786c0ff */
[----:B------:R-:W-:Y:S02]  /*3b00*/  @!UPT UIADD3 URZ, UPT, UPT, URZ, URZ, URZ ;  /* 0x000000fffffff290 */ /* 0x000fe4000fffe0ff */
[----:B------:R-:W-:Y:S02]  /*3b10*/  @P3 MOV R13, R20 ;  /* 0x00000014000d3202 */ /* 0x000fe40000000f00 */
[----:B------:R-:W-:Y:S01]  /*3b20*/  @P3 LOP3.LUT R8, R21, 0xffff, RZ, 0xc0, !PT ;  /* 0x0000ffff15083812 */ /* 0x000fe200078ec0ff */
[----:B---3--:R-:W-:Y:S06]  /*3b30*/  @!P0 BRA `(.L_x_69) ;  /* 0x0000000000a48947 */ /* 0x008fec0003800000 */
[----:B------:R-:W-:Y:S01]  /*3b40*/  IMAD.HI.U32 R31, R24, R7, RZ ;  /* 0x00000007181f7227 */ /* 0x000fe200078e00ff */
[----:B------:R-:W-:Y:S02]  /*3b50*/  ISETP.NE.AND P0, PT, R6, 0x1, PT ;  /* 0x000000010600780c */ /* 0x000fe40003f05270 */
[----:B------:R-:W-:Y:S01]  /*3b60*/  ISETP.NE.AND P2, PT, R72, 0x1, PT ;  /* 0x000000014800780c */ /* 0x000fe20003f45270 */
[----:B----4-:R-:W-:Y:S01]  /*3b70*/  IMAD.HI.U32 R34, R19, R16, RZ ;  /* 0x0000001013227227 */ /* 0x010fe200078e00ff */
[----:B------:R-:W-:Y:S02]  /*3b80*/  SHF.R.U32.HI R31, RZ, R18, R31 ;  /* 0x00000012ff1f7219 */ /* 0x000fe4000001161f */
[----:B------:R-:W-:Y:S01]  /*3b90*/  ISETP.NE.AND P5, PT, R2, 0x1, PT ;  /* 0x000000010200780c */ /* 0x000fe20003fa5270 */
[----:B------:R-:W-:Y:S01]  /*3ba0*/  IMAD.HI.U32 R36, R13, R16, RZ ;  /* 0x000000100d247227 */ /* 0x000fe200078e00ff */
[----:B------:R-:W-:Y:S02]  /*3bb0*/  SHF.R.U32.HI R34, RZ, R17, R34 ;  /* 0x00000011ff227219 */ /* 0x000fe40000011622 */
[----:B------:R-:W-:Y:S01]  /*3bc0*/  SEL R3, R24, R31, !P0 ;  /* 0x0000001f18037207 */ /* 0x000fe20004000000 */
[C---:B------:R-:W-:Y:S01]  /*3bd0*/  IMAD.HI.U32 R31, R8.reuse, R7, RZ ;  /* 0x00000007081f7227 */ /* 0x040fe200078e00ff */
[----:B------:R-:W-:Y:S02]  /*3be0*/  SEL R11, R19, R34, !P5 ;  /* 0x00000022130b7207 */ /* 0x000fe40006800000 */
[----:B------:R-:W-:Y:S01]  /*3bf0*/  SHF.R.U32.HI R36, RZ, R17, R36 ;  /* 0x00000011ff247219 */ /* 0x000fe20000011624 */
[----:B------:R-:W-:Y:S01]  /*3c00*/  IMAD.HI.U32 R38, R3, R4, RZ ;  /* 0x0000000403267227 */ /* 0x000fe200078e00ff */
[----:B------:R-:W-:Y:S03]  /*3c10*/  SHF.R.U32.HI R31, RZ, R18, R31 ;  /* 0x00000012ff1f7219 */ /* 0x000fe6000001161f */
[----:B------:R-:W-:Y:S01]  /*3c20*/  IMAD.HI.U32 R34, R11, R4, RZ ;  /* 0x000000040b227227 */ /* 0x000fe200078e00ff */
[----:B------:R-:W-:Y:S02]  /*3c30*/  @P2 SHF.R.U32.HI R3, RZ, R5, R38 ;  /* 0x00000005ff032219 */ /* 0x000fe40000011626 */
[----:B------:R-:W-:Y:S02]  /*3c40*/  SEL R9, R8, R31, !P0 ;  /* 0x0000001f08097207 */ /* 0x000fe40004000000 */
[----:B------:R-:W-:Y:S01]  /*3c50*/  @P2 SHF.R.U32.HI R11, RZ, R5, R34 ;  /* 0x00000005ff0b2219 */ /* 0x000fe20000011622 */
[C---:B------:R-:W-:Y:S01]  /*3c60*/  IMAD R10, R72.reuse, R3, RZ ;  /* 0x00000003480a7224 */ /* 0x040fe200078e02ff */
[----:B------:R-:W-:Y:S01]  /*3c70*/  SEL R3, R13, R36, !P5 ;  /* 0x000000240d037207 */ /* 0x000fe20006800000 */
[C---:B------:R-:W-:Y:S03]  /*3c80*/  IMAD.HI.U32 R14, R9.reuse, R4, RZ ;  /* 0x00000004090e7227 */ /* 0x040fe600078e00ff */
[----:B------:R-:W-:Y:S01]  /*3c90*/  ISETP.GE.AND P0, PT, R9, R10, PT ;  /* 0x0000000a0900720c */ /* 0x000fe20003f06270 */
[C---:B------:R-:W-:Y:S01]  /*3ca0*/  IMAD R12, R72.reuse, R11, RZ ;  /* 0x0000000b480c7224 */ /* 0x040fe200078e02ff */
[-C--:B------:R-:W-:Y:S04]  /*3cb0*/  SHF.R.U32.HI R14, RZ, R5.reuse, R14 ;  /* 0x00000005ff0e7219 */ /* 0x080fe8000001160e */
[----:B------:R-:W-:Y:S02]  /*3cc0*/  ISETP.GE.OR P0, PT, R3, R12, P0 ;  /* 0x0000000c0300720c */ /* 0x000fe40000706670 */
[----:B------:R-:W-:Y:S05]  /*3cd0*/  SEL R15, R9, R14, !P2 ;  /* 0x0000000e090f7207 */ /* 0x000fea0005000000 */
[----:B------:R-:W-:Y:S04]  /*3ce0*/  IMAD.MOV R14, RZ, RZ, -R15 ;  /* 0x000000ffff0e7224 */ /* 0x000fe800078e0a0f */
[----:B------:R-:W-:Y:S02]  /*3cf0*/  IMAD R14, R72, R14, R9 ;  /* 0x0000000e480e7224 */ /* 0x000fe400078e0209 */
[C---:B------:R-:W-:Y:S05]  /*3d00*/  @!P0 IMAD.HI.U32 R10, R3.reuse, R4, RZ ;  /* 0x00000004030a8227 */ /* 0x040fea00078e00ff */
[----:B------:R-:W-:Y:S04]  /*3d10*/  @!P0 SHF.R.U32.HI R10, RZ, R5, R10 ;  /* 0x00000005ff0a8219 */ /* 0x000fe8000001160a */
[----:B------:R-:W-:Y:S01]  /*3d20*/  @!P0 SEL R0, R3, R10, !P2 ;  /* 0x0000000a03008207 */ /* 0x000fe20005000000 */
[----:B------:R-:W-:Y:S03]  /*3d30*/  IMAD.MOV R10, RZ, RZ, -R3 ;  /* 0x000000ffff0a7224 */ /* 0x000fe600078e0a03 */
[----:B------:R-:W-:Y:S01]  /*3d40*/  @!P0 IADD3 R15, PT, PT, R15, -R0, RZ ;  /* 0x800000000f0f8210 */ /* 0x000fe20007ffe0ff */
[----:B------:R-:W-:Y:S01]  /*3d50*/  @!P0 IMAD R0, R11, R14, R0 ;  /* 0x0000000e0b008224 */ /* 0x000fe200078e0200 */
[----:B------:R-:W-:Y:S01]  /*3d60*/  IADD3 R11, PT, PT, -R9, RZ, RZ ;  /* 0x000000ff090b7210 */ /* 0x000fe20007ffe1ff */
[----:B------:R-:W-:Y:S02]  /*3d70*/  IMAD R13, R2, R10, R13 ;  /* 0x0000000a020d7224 */ /* 0x000fe400078e020d */
[----:B------:R-:W-:Y:S02]  /*3d80*/  @!P0 IMAD R9, R15, R72, R3 ;  /* 0x000000480f098224 */ /* 0x000fe400078e0203 */
[----:B------:R-:W-:Y:S02]  /*3d90*/  @!P0 IMAD.MOV.U32 R3, RZ, RZ, R0 ;  /* 0x000000ffff038224 */ /* 0x000fe400078e0000 */
[----:B------:R-:W-:Y:S02]  /*3da0*/  IMAD R8, R6, R11, R8 ;  /* 0x0000000b06087224 */ /* 0x000fe400078e0208 */
[----:B------:R-:W-:Y:S02]  /*3db0*/  IMAD R13, R3, R2, R13 ;  /* 0x00000002030d7224 */ /* 0x000fe400078e020d */
[----:B------:R-:W-:Y:S02]  /*3dc0*/  IMAD R8, R9, R6, R8 ;  /* 0x0000000609087224 */ /* 0x000fe400078e0208 */
.L_x_69:
[----:B------:R-:W-:Y:S05]  /*3dd0*/  BRA.U UP1, `(.L_x_70) ;  /* 0x0000000101107547 */ /* 0x000fea000b800000 */
[----:B------:R-:W-:Y:S04]  /*3de0*/  MOV R0, UR13 ;  /* 0x0000000d00007c02 */ /* 0x000fe80008000f00 */
[----:B------:R-:W-:Y:S04]  /*3df0*/  SHF.L.U32 R3, R0, 0x1f, RZ ;  /* 0x0000001f00037819 */ /* 0x000fe800000006ff */
[----:B------:R-:W1:Y:S02]  /*3e00*/  SYNCS.PHASECHK.TRANS64.TRYWAIT P0, [UR6+0x58], R3 ;  /* 0x00005803ff0075a7 */ /* 0x000e640008001106 */
[----:B-1----:R-:W-:Y:S05]  /*3e10*/  @!P0 BRA `(.L_x_71) ;  /* 0x0000003000408947 */ /* 0x002fea0003800000 */
.L_x_70:
[----:B------:R-:W-:Y:S05]  /*3e20*/  BRA.U !UP3, `(.L_x_72) ;  /* 0x000000010b347547 */ /* 0x000fea000b800000 */
[----:B------:R-:W-:Y:S01]  /*3e30*/  UPLOP3.LUT UP0, UPT, UPT, UPT, UP2, 0x80, 0x8 ;  /* 0x000000000008789c */ /* 0x000fe20003f0f020 */
[----:B-1----:R-:W-:Y:S02]  /*3e40*/  HFMA2 R0, -RZ, RZ, 0, 5.9604644775390625e-08 ;  /* 0x00000001ff007431 */ /* 0x002fe400000001ff */
[----:B------:R-:W-:Y:S03]  /*3e50*/  IMAD.MOV.U32 R164, RZ, RZ, 0x1 ;  /* 0x00000001ffa47424 */ /* 0x000fe600078e00ff */
[----:B------:R-:W-:Y:S05]  /*3e60*/  PLOP3.LUT P0, PT, PT, PT, UP0, 0x80, 0x8 ;  /* 0x000000000008781c */ /* 0x000fea0003f0f008 */
[----:B------:R-:W1:Y:S01]  /*3e70*/  @UP0 LDCU.64 UR8, c[0x0][0x888] ;  /* 0x00011100ff0807ac */ /* 0x000e620008000a00 */
[----:B------:R-:W-:Y:S07]  /*3e80*/  @UP0 UIMAD UR7, UR36, UR4, URZ ;  /* 0x00000004240702a4 */ /* 0x000fee000f8e02ff */
[----:B------:R-:W-:Y:S01]  /*3e90*/  @!P0 PRMT R164, R0, 0x7610, R164 ;  /* 0x0000761000a48816 */ /* 0x000fe200000000a4 */
[----:B-1----:R-:W-:Y:S03]  /*3ea0*/  @UP0 UIMAD.WIDE UR8, UR7, 0x4, UR8 ;  /* 0x00000004070808a5 */ /* 0x002fe6000f8e0208 */
[----:B------:R-:W1:Y:S03]  /*3eb0*/  @!UP0 LDCU UR7, c[0x0][0x880] ;  /* 0x00011000ff0787ac */ /* 0x000e660008000800 */
[----:B------:R-:W-:Y:S01]  /*3ec0*/  IMAD.U32 R10, RZ, RZ, UR8 ;  /* 0x00000008ff0a7e24 */ /* 0x000fe2000f8e00ff */
[----:B------:R-:W-:Y:S05]  /*3ed0*/  MOV R11, UR9 ;  /* 0x00000009000b7c02 */ /* 0x000fea0008000f00 */
[----:B-----5:R3:W5:Y:S02]  /*3ee0*/  @P0 LDG.E R81, desc[UR40][R10.64] ;  /* 0x000000280a510981 */ /* 0x020764000c1e1900 */
[----:B-1-3--:R-:W-:Y:S07]  /*3ef0*/  @!P0 IMAD.U32 R81, RZ, RZ, UR7 ;  /* 0x00000007ff518e24 */ /* 0x00afee000f8e00ff */
.L_x_72:
[----:B-----5:R-:W-:Y:S01]  /*3f00*/  @!P4 FSETP.EQ.AND P5, PT, R81, RZ, PT ;  /* 0x000000ff5100c20b */ /* 0x020fe20003fa2000 */
[----:B------:R-:W-:Y:S01]  /*3f10*/  @!UPT UIADD3 URZ, UPT, UPT, URZ, URZ, URZ ;  /* 0x000000fffffff290 */ /* 0x000fe2000fffe0ff */
[----:B------:R-:W-:Y:S11]  /*3f20*/  @!P4 BRA `(.L_x_73) ;  /* 0x000000000014c947 */ /* 0x000ff60003800000 */
[----:B------:R-:W-:Y:S02]  /*3f30*/  LOP3.LUT P0, RZ, R164, 0xff, RZ, 0xc0, !PT ;  /* 0x000000ffa4ff7812 */ /* 0x000fe4000780c0ff */
[----:B------:R-:W-:Y:S04]  /*3f40*/  PLOP3.LUT P5, PT, PT, PT, UP0, 0x80, 0x8 ;  /* 0x000000000008781c */ /* 0x000fe80003faf008 */
[----:B------:R-:W-:Y:S07]  /*3f50*/  PLOP3.LUT P5, PT, P5, PT, PT, 0x8, 0x80 ;  /* 0x000000000080781c */ /* 0x000fee0002fae170 */
[----:B------:R-:W-:Y:S11]  /*3f60*/  @P0 FSETP.EQ.AND P5, PT, R81, RZ, PT ;  /* 0x000000ff5100020b */ /* 0x000ff60003fa2000 */
[----:B------:R-:W-:Y:S02]  /*3f70*/  @!UPT UIADD3 URZ, UPT, UPT, URZ, URZ, URZ ;  /* 0x000000fffffff290 */ /* 0x000fe4000fffe0ff */
.L_x_73:
[----:B------:R-:W3:Y:S01]  /*3f80*/  SYNCS.PHASECHK.TRANS64.TRYWAIT P4, [UR6+0x48], R26 ;  /* 0x0000481aff0075a7 */ /* 0x000ee20008081106 */
[----:B------:R-:W-:Y:S01]  /*3f90*/  @P3 SHF.R.U32.HI R27, RZ, 0x10, R21 ;  /* 0x00000010ff1b3819 */ /* 0x000fe20000011615 */
[----:B------:R-:W-:Y:S01]  /*3fa0*/  VIADD R29, R29, 0x1 ;  /* 0x000000011d1d7836 */ /* 0x000fe20000000000 */
[----:B------:R-:W5:Y:S08]  /*3fb0*/  LDC.64 R14, c[0x0][0xb10] ;  /* 0x0002c400ff0e7b82 */ /* 0x000f700000000a00 */
[----:B------:R-:W2:Y:S08]  /*3fc0*/  LDC.64 R10, c[0x0][0xb18] ;  /* 0x0002c600ff0a7b82 */ /* 0x000eb00000000a00 */
[----:B-1----:R-:W1:Y:S08]  /*3fd0*/  @!P1 LDC R0, c[0x0][0xb20] ;  /* 0x0002c800ff009b82 */ /* 0x002e700000000800 */
[----:B------:R-:W4:Y:S01]  /*3fe0*/  @!P1 LDC R3, c[0x0][0xb0c] ;  /* 0x0002c300ff039b82 */ /* 0x000f220000000800 */
[----:B-----5:R-:W-:Y:S05]  /*3ff0*/  @!P1 IMAD.HI.U32 R14, R13, R14, RZ ;  /* 0x0000000e0d0e9227 */ /* 0x020fea00078e00ff */
[----:B------:R-:W-:Y:S01]  /*4000*/  @!P1 SHF.R.U32.HI R14, RZ, R15, R14 ;  /* 0x0000000fff0e9219 */ /* 0x000fe2000001160e */
[----:B--2---:R-:W-:Y:S01]  /*4010*/  @!P1 IMAD.HI.U32 R11, R8, R11, RZ ;  /* 0x0000000b080b9227 */ /* 0x004fe200078e00ff */
[----:B------:R-:W-:Y:S04]  /*4020*/  @!P1 ISETP.NE.AND P0, PT, R10, 0x1, PT ;  /* 0x000000010a00980c */ /* 0x000fe80003f05270 */
[----:B-1----:R-:W-:Y:S02]  /*4030*/  @!P1 SHF.R.U32.HI R9, RZ, R0, R11 ;  /* 0x00000000ff099219 */ /* 0x002fe4000001160b */
[----:B----4-:R-:W-:Y:S02]  /*4040*/  @!P1 ISETP.NE.AND P2, PT, R3, 0x1, PT ;  /* 0x000000010300980c */ /* 0x010fe40003f45270 */
[----:B------:R-:W-:Y:S02]  /*4050*/  @!P1 SEL R9, R8, R9, !P0 ;  /* 0x0000000908099207 */ /* 0x000fe40004000000 */
[----:B------:R-:W-:Y:S02]  /*4060*/  ELECT P0, URZ, PT ;  /* 0x0000000000ff782f */ /* 0x000fe40003800000 */
[----:B------:R-:W-:Y:S05]  /*4070*/  @!P1 SEL R14, R13, R14, !P2 ;  /* 0x0000000e0d0e9207 */ /* 0x000fea0005000000 */
[----:B------:R-:W-:Y:S02]  /*4080*/  @!P1 IMAD.IADD R0, R9, 0x1, -R14 ;  /* 0x0000000109009824 */ /* 0x000fe400078e0a0e */
[----:B------:R-:W-:Y:S02]  /*4090*/  @!P1 IMAD.IADD R9, R14, 0x1, -R9 ;  /* 0x000000010e099824 */ /* 0x000fe400078e0a09 */
[----:B------:R-:W-:Y:S02]  /*40a0*/  @!P1 IMAD R13, R0, R3, R13 ;  /* 0x00000003000d9224 */ /* 0x000fe400078e020d */
[----:B------:R-:W-:Y:S01]  /*40b0*/  @!P1 IMAD R8, R9, R10, R8 ;  /* 0x0000000a09089224 */ /* 0x000fe200078e0208 */
[----:B---3--:R-:W-:Y:S06]  /*40c0*/  @!P4 BRA `(.L_x_74) ;  /* 0x0000002c00acc947 */ /* 0x008fec0003800000 */
.L_x_125:
[----:B------:R-:W-:Y:S01]  /*40d0*/  PLOP3.LUT P5, PT, P5, P0, PT, 0xf2, 0x2f ;  /* 0x00000000002f781c */ /* 0x000fe20002fa1e72 */
[----:B------:R-:W-:Y:S01]  /*40e0*/  UMOV UR14, 0x0 ;  /* 0x00000000000e7882 */ /* 0x000fe20000000000 */
[----:B------:R-:W-:Y:S01]  /*40f0*/  LOP3.LUT R30, R30, 0x1, RZ, 0x3c, !PT ;  /* 0x000000011e1e7812 */ /* 0x000fe200078e3cff */
[----:B------:R-:W-:Y:S01]  /*4100*/  UMOV UR15, 0x10000000 ;  /* 0x10000000000f7882 */ /* 0x000fe20000000000 */
[----:B------:R-:W-:Y:S01]  /*4110*/  UMOV UR12, UR36 ;  /* 0x00000024000c7c82 */ /* 0x000fe20008000000 */
[----:B------:R-:W-:Y:S08]  /*4120*/  @P3 R2UR UR36, R27 ;  /* 0x000000001b2432ca */ /* 0x000ff000000e0000 */
[----:B-1----:R-:W-:Y:S01]  /*4130*/  @!P5 IADD3 R3, P0, PT, R32, 0x580, RZ ;  /* 0x000005802003d810 */ /* 0x002fe20007f1e0ff */
[----:B------:R-:W-:Y:S01]  /*4140*/  @!P5 IMAD.SHL.U32 R155, R155, 0x40, RZ ;  /* 0x000000409b9bd824 */ /* 0x000fe200078e00ff */
[----:B------:R-:W-:Y:S01]  /*4150*/  VOTEU.ALL UP1, P5 ;  /* 0x0000000000ff7886 */ /* 0x000fe20002820000 */
[----:B------:R-:W-:Y:S01]  /*4160*/  @!P5 IMAD.SHL.U32 R165, R165, 0x80, RZ ;  /* 0x00000080a5a5d824 */ /* 0x000fe200078e00ff */
[----:B------:R-:W-:Y:S01]  /*4170*/  @!P5 R2UR UR8, R3 ;  /* 0x000000000308d2ca */ /* 0x000fe200000e0000 */
[----:B------:R-:W-:Y:S01]  /*4180*/  @!P5 IMAD.X R0, RZ, RZ, R33, P0 ;  /* 0x000000ffff00d224 */ /* 0x000fe200000e0621 */
[----:B------:R-:W-:Y:S01]  /*4190*/  @!P5 R2UR UR10, R155 ;  /* 0x000000009b0ad2ca */ /* 0x000fe200000e0000 */
[----:B------:R-:W-:Y:S01]  /*41a0*/  @!UP1 UIADD3 UR9, UPT, UPT, UR6, 0x40, URZ ;  /* 0x0000004006099890 */ /* 0x000fe2000fffe0ff */
[----:B------:R-:W-:Y:S01]  /*41b0*/  @!P5 R2UR UR11, R165 ;  /* 0x00000000a50bd2ca */ /* 0x000fe200000e0000 */
[----:B------:R-:W-:Y:S01]  /*41c0*/  IMAD.IADD R155, R8, 0x1, R143 ;  /* 0x00000001089b7824 */ /* 0x000fe200078e028f */
[----:B------:R-:W-:Y:S01]  /*41d0*/  @!P5 R2UR UR7, R0 ;  /* 0x000000000007d2ca */ /* 0x000fe200000e0000 */
[----:B------:R-:W-:Y:S01]  /*41e0*/  IMAD.IADD R165, R13, 0x1, R154 ;  /* 0x000000010da57824 */ /* 0x000fe200078e029a */
[C---:B------:R-:W-:Y:S04]  /*41f0*/  ISETP.NE.AND P0, PT, R29.reuse, 0x2, PT ;  /* 0x000000021d00780c */ /* 0x040fe80003f05270 */
[----:B------:R-:W-:Y:S01]  /*4200*/  SEL R3, RZ, 0x1, P0 ;  /* 0x00000001ff037807 */ /* 0x000fe20000000000 */
[----:B------:R-:W-:Y:S01]  /*4210*/  IMAD.U32 R10, RZ, RZ, UR8 ;  /* 0x00000008ff0a7e24 */ /* 0x000fe2000f8e00ff */
[----:B------:R-:W-:Y:S01]  /*4220*/  @!UP1 UIADD3 UR8, UPT, UPT, UR6, 0x200, URZ ;  /* 0x0000020006089890 */ /* 0x000fe2000fffe0ff */
[----:B------:R-:W-:Y:S01]  /*4230*/  SEL R29, R29, RZ, P0 ;  /* 0x000000ff1d1d7207 */ /* 0x000fe20000000000 */
[----:B------:R-:W-:Y:S01]  /*4240*/  VOTEU.ALL UP1, P5 ;  /* 0x0000000000ff7886 */ /* 0x000fe20002820000 */
[----:B------:R-:W-:Y:S02]  /*4250*/  LOP3.LUT R28, R28, R3, RZ, 0x3c, !PT ;  /* 0x000000031c1c7212 */ /* 0x000fe400078e3cff */
[----:B------:R-:W-:Y:S01]  /*4260*/  IMAD.U32 R11, RZ, RZ, UR7 ;  /* 0x00000007ff0b7e24 */ /* 0x000fe2000f8e00ff */
[----:B------:R-:W-:Y:S04]  /*4270*/  @!P5 R2UR UR16, R10 ;  /* 0x000000000a10d2ca */ /* 0x000fe800000e0000 */
[----:B------:R-:W-:Y:S11]  /*4280*/  @!P5 R2UR UR17, R11 ;  /* 0x000000000b11d2ca */ /* 0x000ff600000e0000 */
[----:B------:R-:W-:Y:S02]  /*4290*/  @!UPT UIADD3 URZ, UPT, UPT, URZ, URZ, URZ ;  /* 0x000000fffffff290 */ /* 0x000fe4000fffe0ff */
[----:B------:R3:W-:Y:S01]  /*42a0*/  @!UP1 UTMALDG.3D [UR8], [UR16], desc[UR14] ;  /* 0x00000e08100095b4 */ /* 0x0007e20008011000 */
[----:B------:R3:W-:Y:S01]  /*42b0*/  @!P5 SYNCS.ARRIVE.TRANS64.RED.A0TR RZ, [UR6+0x40], R25 ;  /* 0x00004019ffffd9a7 */ /* 0x0007e20008300406 */
[----:B------:R-:W-:Y:S01]  /*42c0*/  UPLOP3.LUT UP1, UPT, UPT, UPT, UPT, 0x80, 0x8 ;  /* 0x000000000008789c */ /* 0x000fe20003f2f070 */
[----:B------:R-:W-:Y:S01]  /*42d0*/  SYNCS.ARRIVE.TRANS64.RED.A1T0 RZ, [UR37], RZ ;  /* 0x000000ffffff79a7 */ /* 0x000fe20008100425 */
[----:B------:R-:W-:Y:S09]  /*42e0*/  @P3 BRA `(.L_x_75) ;  /* 0xfffffff400b43947 */ /* 0x000ff2000383ffff */
[----:B------:R-:W-:Y:S07]  /*42f0*/  MOV R0, UR6 ;  /* 0x0000000600007c02 */ /* 0x000fee0008000f00 */
.L_x_76:
[----:B-1----:R-:W-:-:S04]  /*4300*/  SHF.L.U32 R3, R30, 0x1f, RZ ;  /* 0x0000001f1e037819 */ /* 0x002fc800000006ff */
[----:B------:R1:W2:Y:S03]  /*4310*/  SYNCS.PHASECHK.TRANS64.TRYWAIT P0, [R0+URZ+0x48], R3 ;  /* 0x00004803000075a7 */ /* 0x0002a600080011ff */
[----:B--2---:R-:W-:Y:S05]  /*4320*/  @!P0 NANOSLEEP.SYNCS 0x989680 ;  /* 0x009896800000895d */ /* 0x004fea0003900000 */
[----:B------:R-:W2:Y:S02]  /*4330*/  @!P0 SYNCS.PHASECHK.TRANS64 P0, [R0+URZ+0x48], R3 ;  /* 0x00004803000085a7 */ /* 0x000ea400080010ff */
[----:B--23--:R-:W-:Y:S05]  /*4340*/  @P0 EXIT ;  /* 0x000000000000094d */ /* 0x00cfea0003800000 */
[----:B------:R-:W-:Y:S05]  /*4350*/  BRA `(.L_x_76) ;  /* 0xfffffffc00e87947 */ /* 0x000fea000383ffff */
.L_x_67:
[----:B------:R-:W-:-:S06]  /*4360*/  UISETP.GE.AND UP1, UPT, UR8, 0x4, UPT ;  /* 0x000000040800788c */ /* 0x000fcc000bf26270 */
[----:B------:R-:W-:-:S13]  /*4370*/  PLOP3.LUT P0, PT, PT, PT, UP1, 0x80, 0x8 ;  /* 0x000000000008781c */ /* 0x000fda0003f0f018 */
[----:B------:R-:W-:Y:S05]  /*4380*/  @!P0 EXIT ;  /* 0x000000000000894d */ /* 0x000fea0003800000 */
[----:B------:R-:W-:Y:S01]  /*4390*/  BAR.SYNC.DEFER_BLOCKING 0x6, 0xa0 ;  /* 0x0182800000007b1d */ /* 0x000fe20000010000 */
[C---:B------:R-:W-:Y:S02]  /*43a0*/  IMAD.SHL.U32 R3, R166.reuse, 0x40, RZ ;  /* 0x00000040a6037824 */ /* 0x040fe400078e00ff */
[----:B------:R-:W-:Y:S02]  /*43b0*/  HFMA2 R76, -RZ, RZ, 0, 0 ;  /* 0x00000000ff4c7431 */ /* 0x000fe400000001ff */
[C---:B------:R-:W-:Y:S01]  /*43c0*/  IMAD.SHL.U32 R168, R166.reuse, 0x8, RZ ;  /* 0x00000008a6a87824 */ /* 0x040fe200078e00ff */
[----:B------:R-:W-:Y:S01]  /*43d0*/  CS2R R174, SRZ ;  /* 0x0000000000ae7805 */ /* 0x000fe2000001ff00 */
[----:B------:R-:W-:Y:S01]  /*43e0*/  IMAD.U32 R79, R166, 0x10000, RZ ;  /* 0x00010000a64f7824 */ /* 0x000fe200078e00ff */
[----:B------:R-:W-:Y:S01]  /*43f0*/  UMOV UR43, 0x400 ;  /* 0x00000400002b7882 */ /* 0x000fe20000000000 */
[----:B------:R-:W-:Y:S01]  /*4400*/  LOP3.LUT R5, R3, 0x180, RZ, 0xc0, !PT ;  /* 0x0000018003057812 */ /* 0x000fe200078ec0ff */
[----:B------:R-:W-:Y:S01]  /*4410*/  ULEA UR43, UR37, UR43, 0x18 ;  /* 0x0000002b252b7291 */ /* 0x000fe2000f8ec0ff */
[----:B------:R-:W1:Y:S01]  /*4420*/  LDC R167, c[0x0][0x370] ;  /* 0x0000dc00ffa77b82 */ /* 0x000e620000000800 */
[----:B------:R-:W-:Y:S01]  /*4430*/  LOP3.LUT R79, R79, 0x600000, RZ, 0xc0, !PT ;  /* 0x006000004f4f7812 */ /* 0x000fe200078ec0ff */
[----:B------:R-:W-:Y:S01]  /*4440*/  IMAD.MOV.U32 R181, RZ, RZ, RZ ;  /* 0x000000ffffb57224 */ /* 0x000fe200078e00ff */
[----:B------:R-:W-:Y:S01]  /*4450*/  LOP3.LUT R168, R5, 0x30, R168, 0xf8, !PT ;  /* 0x0000003005a87812 */ /* 0x000fe200078ef8a8 */
[----:B------:R-:W-:Y:S01]  /*4460*/  UIADD3 UR4, UPT, UPT, UR43, 0x2200, URZ ;  /* 0x000022002b047890 */ /* 0x000fe2000fffe0ff */
[----:B------:R-:W-:Y:S01]  /*4470*/  IMAD.MOV.U32 R173, RZ, RZ, RZ ;  /* 0x000000ffffad7224 */ /* 0x000fe200078e00ff */
[----:B------:R-:W2:Y:S01]  /*4480*/  LDCU.64 UR46, c[0x0][0x348] ;  /* 0x00006900ff2e77ac */ /* 0x000ea20008000a00 */
[----:B------:R-:W-:Y:S01]  /*4490*/  LOP3.LUT R168, R168, 0x1e40, R3, 0xf8, !PT ;  /* 0x00001e40a8a87812 */ /* 0x000fe200078ef803 */
[----:B------:R-:W4:Y:S01]  /*44a0*/  LDC R74, c[0x0][0xb0c] ;  /* 0x0002c300ff4a7b82 */ /* 0x000f220000000800 */
[----:B------:R-:W-:Y:S01]  /*44b0*/  IMAD.SHL.U32 R3, R166, 0x10, RZ ;  /* 0x00000010a6037824 */ /* 0x000fe200078e00ff */
[----:B------:R-:W-:Y:S01]  /*44c0*/  MOV R179, UR4 ;  /* 0x0000000400b37c02 */ /* 0x000fe20008000f00 */
[----:B------:R-:W1:Y:S03]  /*44d0*/  LDCU.64 UR38, c[0x0][0x888] ;  /* 0x00011100ff2677ac */ /* 0x000e660008000a00 */
[C---:B------:R-:W-:Y:S01]  /*44e0*/  LOP3.LUT R5, R3.reuse, 0x20, RZ, 0xc0, !PT ;  /* 0x0000002003057812 */ /* 0x040fe200078ec0ff */
[----:B------:R-:W3:Y:S01]  /*44f0*/  LDS R0, [UR43+0x110] ;  /* 0x0001102bff007984 */ /* 0x000ee20008000800 */
[----:B------:R-:W1:Y:S01]  /*4500*/  LDC R170, c[0x0][0xb20] ;  /* 0x0002c800ffaa7b82 */ /* 0x000e620000000800 */
[----:B------:R-:W-:Y:S01]  /*4510*/  LOP3.LUT R3, R3, 0x40, RZ, 0xc0, !PT ;  /* 0x0000004003037812 */ /* 0x000fe200078ec0ff */
[----:B------:R-:W-:-:S06]  /*4520*/  UIADD3 UR42, UPT, UPT, UR43, 0x200, URZ ;  /* 0x000002002b2a7890 */ /* 0x000fcc000fffe0ff */
[----:B------:R-:W1:Y:S08]  /*4530*/  LDC R73, c[0x0][0xb30] ;  /* 0x0002cc00ff497b82 */ /* 0x000e700000000800 */
[----:B------:R-:W1:Y:S08]  /*4540*/  LDC.64 R152, c[0x0][0xb10] ;  /* 0x0002c400ff987b82 */ /* 0x000e700000000a00 */
[----:B------:R-:W1:Y:S08]  /*4550*/  LDC.64 R70, c[0x0][0xb18] ;  /* 0x0002c600ff467b82 */ /* 0x000e700000000a00 */
[----:B------:R-:W1:Y:S01]  /*4560*/  LDC.64 R148, c[0x0][0x888] ;  /* 0x00022200ff947b82 */ /* 0x000e620000000a00 */
[----:B---3--:R-:W-:-:S07]  /*4570*/  IMAD.IADD R79, R0, 0x1, R79 ;  /* 0x00000001004f7824 */ /* 0x008fce00078e024f */
[----:B------:R-:W3:Y:S01]  /*4580*/  LDC.64 R68, c[0x0][0xb28] ;  /* 0x0002ca00ff447b82 */ /* 0x000ee20000000a00 */
[----:B------:R-:W-:-:S05]  /*4590*/  VIADD R0, R168, UR43 ;  /* 0x0000002ba8007c36 */ /* 0x000fca0008000000 */
[--C-:B------:R-:W-:Y:S02]  /*45a0*/  IADD3 R178, PT, PT, -R5, 0x200, R0.reuse ;  /* 0x0000020005b27810 */ /* 0x100fe40007ffe100 */
[----:B------:R-:W1:Y:S01]  /*45b0*/  LDC.64 R150, c[0x0][0x890] ;  /* 0x00022400ff967b82 */ /* 0x000e620000000a00 */
[----:B------:R-:W-:Y:S02]  /*45c0*/  IADD3 R177, PT, PT, -R3, 0x200, R0 ;  /* 0x0000020003b17810 */ /* 0x000fe40007ffe100 */
[----:B------:R-:W-:-:S05]  /*45d0*/  IMAD.IADD R176, R178, 0x1, -R3 ;  /* 0x00000001b2b07824 */ /* 0x000fca00078e0a03 */
[----:B------:R-:W1:Y:S08]  /*45e0*/  LDC.64 R146, c[0x0][0x8b0] ;  /* 0x00022c00ff927b82 */ /* 0x000e700000000a00 */
[----:B------:R-:W1:Y:S08]  /*45f0*/  LDC.64 R144, c[0x0][0x8a8] ;  /* 0x00022a00ff907b82 */ /* 0x000e700000000a00 */
[----:B--2-4-:R-:W1:Y:S02]  /*4600*/  LDC R172, c[0x0][0x374] ;  /* 0x0000dd00ffac7b82 */ /* 0x014e640000000800 */
.L_x_94:
[C---:B------:R-:W-:Y:S02]  /*4610*/  LEA R0, R181.reuse, UR43, 0x3 ;  /* 0x0000002bb5007c11 */ /* 0x040fe4000f8e18ff */
[----:B------:R-:W-:Y:S02]  /*4620*/  SHF.L.U32 R3, R174, 0x1f, RZ ;  /* 0x0000001fae037819 */ /* 0x000fe400000006ff */
[----:B------:R-:W-:Y:S02]  /*4630*/  LEA R16, R181, UR43, 0x4 ;  /* 0x0000002bb5107c11 */ /* 0x000fe4000f8e20ff */
[----:B--2---:R-:W2:Y:S02]  /*4640*/  SYNCS.PHASECHK.TRANS64.TRYWAIT P0, [R0+URZ+0x60], R3 ;  /* 0x00006003000075a7 */ /* 0x004ea400080011ff */
[----:B-12---:R-:W-:Y:S05]  /*4650*/  @!P0 BRA `(.L_x_77) ;  /* 0x0000002800608947 */ /* 0x006fea0003800000 */
.L_x_126:
[----:B------:R-:W4:Y:S01]  /*4660*/  LDC.64 R12, c[0x0][0xb10] ;  /* 0x0002c400ff0c7b82 */ /* 0x000f220000000a00 */
[----:B------:R-:W3:Y:S01]  /*4670*/  LDS.128 R16, [R16+0xf0] ;  /* 0x0000f00010107984 */ /* 0x000ee20000000c00 */
[----:B-1----:R-:W-:Y:S01]  /*4680*/  ISETP.NE.AND P1, PT, R73, 0x1, PT ;  /* 0x000000014900780c */ /* 0x002fe20003f25270 */
[----:B--2---:R-:W-:Y:S01]  /*4690*/  VIADD R0, R0, 0x70 ;  /* 0x0000007000007836 */ /* 0x004fe20000000000 */
[----:B------:R-:W-:Y:S04]  /*46a0*/  ISETP.GE.AND P0, PT, R72, 0x1, PT ;  /* 0x000000014800780c */ /* 0x000fe80003f06270 */
[----:B------:R-:W1:Y:S01]  /*46b0*/  LDC.64 R10, c[0x0][0xb18] ;  /* 0x0002c600ff0a7b82 */ /* 0x000e620000000a00 */
[----:B------:R-:W-:Y:S01]  /*46c0*/  PRMT R0, RZ, 0x654, R0 ;  /* 0x00000654ff007816 */ /* 0x000fe20000000000 */
[----:B------:R-:W-:Y:S01]  /*46d0*/  @!PT LDS RZ, [RZ] ;  /* 0x00000000fffff984 */ /* 0x000fe20000000800 */
[----:B------:R-:W-:Y:S01]  /*46e0*/  @!PT LDS RZ, [RZ] ;  /* 0x00000000fffff984 */ /* 0x000fe20000000800 */
[----:B------:R-:W-:Y:S01]  /*46f0*/  @!PT LDS RZ, [RZ] ;  /* 0x00000000fffff984 */ /* 0x000fe20000000800 */
[----:B------:R-:W-:Y:S01]  /*4700*/  @!PT LDS RZ, [RZ] ;  /* 0x00000000fffff984 */ /* 0x000fe20000000800 */
[----:B------:R2:W-:Y:S06]  /*4710*/  MEMBAR.ALL.CTA ;  /* 0x0000000000007992 */ /* 0x0005ec0000008000 */
[----:B--2---:R-:W2:Y:S01]  /*4720*/  FENCE.VIEW.ASYNC.S ;  /* 0x00000000000073c6 */ /* 0x004ea20000000000 */
[----:B------:R-:W1:Y:S08]  /*4730*/  @!P1 LDC R14, c[0x0][0xb20] ;  /* 0x0002c800ff0e9b82 */ /* 0x000e700000000800 */
[----:B------:R-:W1:Y:S01]  /*4740*/  @!P1 LDC R9, c[0x0][0xb0c] ;  /* 0x0002c300ff099b82 */ /* 0x000e620000000800 */
[----:B--2---:R2:W-:Y:S01]  /*4750*/  SYNCS.ARRIVE.TRANS64.RED.A1T0 RZ, [R0+URZ], RZ ;  /* 0x000000ff00ff79a7 */ /* 0x0045e200081004ff */
[----:B---3--:R-:W-:Y:S04]  /*4760*/  LOP3.LUT P4, RZ, R18, 0x1, RZ, 0xc0, !PT ;  /* 0x0000000112ff7812 */ /* 0x008fe8000788c0ff */
[----:B------:R-:W-:Y:S09]  /*4770*/  P2R R180, PR, RZ, 0x10 ;  /* 0x00000010ffb47803 */ /* 0x000ff20000000000 */
[----:B------:R-:W-:Y:S02]  /*4780*/  @P4 MOV R77, R16 ;  /* 0x00000010004d4202 */ /* 0x000fe40000000f00 */
[----:B------:R-:W-:Y:S01]  /*4790*/  @P4 LOP3.LUT R75, R17, 0xffff, RZ, 0xc0, !PT ;  /* 0x0000ffff114b4812 */ /* 0x000fe200078ec0ff */
[----:B--2-4-:R-:W-:Y:S06]  /*47a0*/  @!P0 BRA `(.L_x_78) ;  /* 0x0000000000a48947 */ /* 0x014fec0003800000 */
[----:B------:R-:W-:Y:S01]  /*47b0*/  IMAD.HI.U32 R21, R172, R71, RZ ;  /* 0x00000047ac157227 */ /* 0x000fe200078e00ff */
[----:B------:R-:W-:Y:S02]  /*47c0*/  ISETP.NE.AND P0, PT, R70, 0x1, PT ;  /* 0x000000014600780c */ /* 0x000fe40003f05270 */
[----:B------:R-:W-:Y:S01]  /*47d0*/  ISETP.NE.AND P2, PT, R72, 0x1, PT ;  /* 0x000000014800780c */ /* 0x000fe20003f45270 */
[----:B------:R-:W-:Y:S01]  /*47e0*/  IMAD.HI.U32 R20, R167, R152, RZ ;  /* 0x00000098a7147227 */ /* 0x000fe200078e00ff */
[----:B------:R-:W-:Y:S02]  /*47f0*/  SHF.R.U32.HI R21, RZ, R170, R21 ;  /* 0x000000aaff157219 */ /* 0x000fe40000011615 */
[----:B------:R-:W-:Y:S01]  /*4800*/  ISETP.NE.AND P3, PT, R74, 0x1, PT ;  /* 0x000000014a00780c */ /* 0x000fe20003f65270 */
[----:B------:R-:W-:Y:S01]  /*4810*/  IMAD.HI.U32 R24, R77, R152, RZ ;  /* 0x000000984d187227 */ /* 0x000fe200078e00ff */
[----:B------:R-:W-:Y:S02]  /*4820*/  SHF.R.U32.HI R20, RZ, R153, R20 ;  /* 0x00000099ff147219 */ /* 0x000fe40000011614 */
[----:B------:R-:W-:Y:S01]  /*4830*/  SEL R3, R172, R21, !P0 ;  /* 0x00000015ac037207 */ /* 0x000fe20004000000 */
[----:B------:R-:W-:Y:S01]  /*4840*/  IMAD.HI.U32 R21, R75, R71, RZ ;  /* 0x000000474b157227 */ /* 0x000fe200078e00ff */
[----:B------:R-:W-:Y:S02]  /*4850*/  SEL R7, R167, R20, !P3 ;  /* 0x00000014a7077207 */ /* 0x000fe40005800000 */
[----:B------:R-:W-:Y:S01]  /*4860*/  SHF.R.U32.HI R24, RZ, R153, R24 ;  /* 0x00000099ff187219 */ /* 0x000fe20000011618 */
[-C--:B------:R-:W-:Y:S04]  /*4870*/  IMAD.HI.U32 R20, R3, R68.reuse, RZ ;  /* 0x0000004403147227 */ /* 0x080fe800078e00ff */
[----:B------:R-:W-:Y:S01]  /*4880*/  IMAD.HI.U32 R22, R7, R68, RZ ;  /* 0x0000004407167227 */ /* 0x000fe200078e00ff */
[-C--:B------:R-:W-:Y:S02]  /*4890*/  @P2 SHF.R.U32.HI R3, RZ, R69.reuse, R20 ;  /* 0x00000045ff032219 */ /* 0x080fe40000011614 */
[----:B------:R-:W-:Y:S02]  /*48a0*/  SHF.R.U32.HI R20, RZ, R170, R21 ;  /* 0x000000aaff147219 */ /* 0x000fe40000011615 */
[----:B------:R-:W-:Y:S01]  /*48b0*/  @P2 SHF.R.U32.HI R7, RZ, R69, R22 ;  /* 0x00000045ff072219 */ /* 0x000fe20000011616 */
[C---:B------:R-:W-:Y:S01]  /*48c0*/  IMAD R2, R72.reuse, R3, RZ ;  /* 0x0000000348027224 */ /* 0x040fe200078e02ff */
[----:B------:R-:W-:Y:S02]  /*48d0*/  SEL R5, R75, R20, !P0 ;  /* 0x000000144b057207 */ /* 0x000fe40004000000 */
[----:B------:R-:W-:Y:S01]  /*48e0*/  SEL R3, R77, R24, !P3 ;  /* 0x000000184d037207 */ /* 0x000fe20005800000 */
[----:B------:R-:W-:Y:S01]  /*48f0*/  IMAD R4, R72, R7, RZ ;  /* 0x0000000748047224 */ /* 0x000fe200078e02ff */
[C---:B------:R-:W-:Y:S01]  /*4900*/  ISETP.GE.AND P0, PT, R5.reuse, R2, PT ;  /* 0x000000020500720c */ /* 0x040fe20003f06270 */
[----:B------:R-:W-:Y:S03]  /*4910*/  IMAD.HI.U32 R6, R5, R68, RZ ;  /* 0x0000004405067227 */ /* 0x000fe600078e00ff */
[----:B------:R-:W-:Y:S01]  /*4920*/  ISETP.GE.OR P0, PT, R3, R4, P0 ;  /* 0x000000040300720c */ /* 0x000fe20000706670 */
[----:B------:R-:W-:Y:S01]  /*4930*/  IMAD.MOV R4, RZ, RZ, -R3 ;  /* 0x000000ffff047224 */ /* 0x000fe200078e0a03 */
[-C--:B------:R-:W-:Y:S03]  /*4940*/  SHF.R.U32.HI R6, RZ, R69.reuse, R6 ;  /* 0x00000045ff067219 */ /* 0x080fe60000011606 */
[----:B------:R-:W-:Y:S01]  /*4950*/  IMAD R77, R74, R4, R77 ;  /* 0x000000044a4d7224 */ /* 0x000fe200078e024d */
[----:B------:R-:W-:Y:S05]  /*4960*/  SEL R15, R5, R6, !P2 ;  /* 0x00000006050f7207 */ /* 0x000fea0005000000 */
[----:B------:R-:W-:Y:S02]  /*4970*/  IMAD.MOV R6, RZ, RZ, -R15 ;  /* 0x000000ffff067224 */ /* 0x000fe400078e0a0f */
[C---:B------:R-:W-:Y:S04]  /*4980*/  @!P0 IMAD.HI.U32 R2, R3.reuse, R68, RZ ;  /* 0x0000004403028227 */ /* 0x040fe800078e00ff */
[----:B------:R-:W-:Y:S01]  /*4990*/  IMAD R6, R72, R6, R5 ;  /* 0x0000000648067224 */ /* 0x000fe200078e0205 */
[----:B------:R-:W-:Y:S04]  /*49a0*/  @!P0 SHF.R.U32.HI R2, RZ, R69, R2 ;  /* 0x00000045ff028219 */ /* 0x000fe80000011602 */
[----:B------:R-:W-:Y:S02]  /*49b0*/  @!P0 SEL R0, R3, R2, !P2 ;  /* 0x0000000203008207 */ /* 0x000fe40005000000 */
[----:B------:R-:W-:Y:S02]  /*49c0*/  IADD3 R2, PT, PT, -R5, RZ, RZ ;  /* 0x000000ff05027210 */ /* 0x000fe40007ffe1ff */
[----:B------:R-:W-:Y:S01]  /*49d0*/  @!P0 IADD3 R8, PT, PT, R15, -R0, RZ ;  /* 0x800000000f088210 */ /* 0x000fe20007ffe0ff */
[----:B------:R-:W-:Y:S02]  /*49e0*/  @!P0 IMAD R0, R7, R6, R0 ;  /* 0x0000000607008224 */ /* 0x000fe400078e0200 */
[----:B------:R-:W-:Y:S02]  /*49f0*/  IMAD R75, R70, R2, R75 ;  /* 0x00000002464b7224 */ /* 0x000fe400078e024b */
[----:B------:R-:W-:Y:S02]  /*4a00*/  @!P0 IMAD R5, R8, R72, R3 ;  /* 0x0000004808058224 */ /* 0x000fe400078e0203 */
[----:B------:R-:W-:Y:S04]  /*4a10*/  @!P0 IMAD.MOV.U32 R3, RZ, RZ, R0 ;  /* 0x000000ffff038224 */ /* 0x000fe800078e0000 */
[----:B------:R-:W-:Y:S02]  /*4a20*/  IMAD R77, R3, R74, R77 ;  /* 0x0000004a034d7224 */ /* 0x000fe400078e024d */
[----:B------:R-:W-:Y:S07]  /*4a30*/  IMAD R75, R5, R70, R75 ;  /* 0x00000046054b7224 */ /* 0x000fee00078e024b */
.L_x_78:
[----:B------:R-:W-:Y:S01]  /*4a40*/  @!P1 IMAD.HI.U32 R0, R77, R12, RZ ;  /* 0x0000000c4d009227 */ /* 0x000fe200078e00ff */
[----:B-1----:R-:W-:Y:S01]  /*4a50*/  @!P1 ISETP.NE.AND P0, PT, R10, 0x1, PT ;  /* 0x000000010a00980c */ /* 0x002fe20003f05270 */
[----:B------:R-:W-:Y:S01]  /*4a60*/  ULOP3.LUT UP0, URZ, UR42, 0x1b0, URZ, 0xc0, !UPT ;  /* 0x000001b02aff7892 */ /* 0x000fe2000f80c0ff */
[----:B------:R-:W-:Y:S01]  /*4a70*/  @!P1 ISETP.NE.AND P2, PT, R9, 0x1, PT ;  /* 0x000000010900980c */ /* 0x000fe20003f45270 */
[----:B------:R-:W-:Y:S01]  /*4a80*/  @!P1 IMAD.HI.U32 R3, R75, R11, RZ ;  /* 0x0000000b4b039227 */ /* 0x000fe200078e00ff */
[----:B------:R-:W-:Y:S02]  /*4a90*/  @!P1 SHF.R.U32.HI R0, RZ, R13, R0 ;  /* 0x0000000dff009219 */ /* 0x000fe40000011600 */
[----:B------:R-:W-:Y:S01]  /*4aa0*/  @P4 SHF.R.U32.HI R171, RZ, 0x10, R17 ;  /* 0x00000010ffab4819 */ /* 0x000fe20000011611 */
[----:B------:R-:W-:Y:S01]  /*4ab0*/  VIADD R181, R181, 0x1 ;  /* 0x00000001b5b57836 */ /* 0x000fe20000000000 */
[----:B------:R-:W-:Y:S02]  /*4ac0*/  @!P1 SHF.R.U32.HI R2, RZ, R14, R3 ;  /* 0x0000000eff029219 */ /* 0x000fe40000011603 */
[----:B------:R-:W-:Y:S02]  /*4ad0*/  @!P1 SEL R3, R77, R0, !P2 ;  /* 0x000000004d039207 */ /* 0x000fe40005000000 */
[----:B------:R-:W-:Y:S05]  /*4ae0*/  @!P1 SEL R2, R75, R2, !P0 ;  /* 0x000000024b029207 */ /* 0x000fea0004000000 */
[----:B------:R-:W-:Y:S02]  /*4af0*/  @!P1 IMAD.IADD R0, R2, 0x1, -R3 ;  /* 0x0000000102009824 */ /* 0x000fe400078e0a03 */
[----:B------:R-:W-:Y:S02]  /*4b00*/  @!P1 IMAD.IADD R2, R3, 0x1, -R2 ;  /* 0x0000000103029824 */ /* 0x000fe400078e0a02 */
[----:B------:R-:W-:Y:S02]  /*4b10*/  @!P1 IMAD R77, R0, R9, R77 ;  /* 0x00000009004d9224 */ /* 0x000fe400078e024d */
[----:B------:R-:W-:Y:S01]  /*4b20*/  @!P1 IMAD R75, R2, R10, R75 ;  /* 0x0000000a024b9224 */ /* 0x000fe200078e024b */
[----:B------:R-:W-:Y:S06]  /*4b30*/  BRA.U !UP0, `(.L_x_79) ;  /* 0x0000000108407547 */ /* 0x000fec000b800000 */
[----:B------:R-:W1:Y:S01]  /*4b40*/  LDCU.64 UR8, c[0x4][0x80] ;  /* 0x01001000ff0877ac */ /* 0x000e620008000a00 */
[----:B------:R-:W-:Y:S01]  /*4b50*/  MOV R3, 0x0 ;  /* 0x0000000000037802 */ /* 0x000fe20000000f00 */
[----:B------:R-:W-:Y:S02]  /*4b60*/  HFMA2 R12, -RZ, RZ, 0, 5.9604644775390625e-08 ;  /* 0x00000001ff0c7431 */ /* 0x000fe400000001ff */
[----:B------:R-:W-:Y:S02]  /*4b70*/  IMAD.MOV.U32 R8, RZ, RZ, 0x70 ;  /* 0x00000070ff087424 */ /* 0x000fe400078e00ff */
[----:B------:R-:W-:Y:S01]  /*4b80*/  IMAD.MOV.U32 R13, RZ, RZ, RZ ;  /* 0x000000ffff0d7224 */ /* 0x000fe200078e00ff */
[----:B------:R-:W2:Y:S01]  /*4b90*/  LDCU.64 UR6, c[0x4][0x88] ;  /* 0x01001100ff0677ac */ /* 0x000ea20008000a00 */
[----:B------:R-:W3:Y:S01]  /*4ba0*/  LDC.64 R2, c[0x4][R3] ;  /* 0x0100000003027b82 */ /* 0x000ee20000000a00 */
[----:B------:R-:W4:Y:S01]  /*4bb0*/  LDCU.64 UR4, c[0x4][0x8] ;  /* 0x01000100ff0477ac */ /* 0x000f220008000a00 */
[----:B-1----:R-:W-:Y:S01]  /*4bc0*/  MOV R5, UR9 ;  /* 0x0000000900057c02 */ /* 0x002fe20008000f00 */
[----:B------:R-:W-:Y:S01]  /*4bd0*/  IMAD.U32 R4, RZ, RZ, UR8 ;  /* 0x00000008ff047e24 */ /* 0x000fe2000f8e00ff */
[----:B--2---:R-:W-:Y:S01]  /*4be0*/  MOV R7, UR7 ;  /* 0x0000000700077c02 */ /* 0x004fe20008000f00 */
[----:B------:R-:W-:Y:S01]  /*4bf0*/  IMAD.U32 R6, RZ, RZ, UR6 ;  /* 0x00000006ff067e24 */ /* 0x000fe2000f8e00ff */
[----:B----4-:R-:W-:Y:S01]  /*4c00*/  MOV R11, UR5 ;  /* 0x00000005000b7c02 */ /* 0x010fe20008000f00 */
[----:B------:R-:W-:Y:S02]  /*4c10*/  IMAD.U32 R10, RZ, RZ, UR4 ;  /* 0x00000004ff0a7e24 */ /* 0x000fe4000f8e00ff */
[----:B------:R-:W-:Y:S07]  /*4c20*/  LEPC R20, `(.L_x_79) ;  /* 0x000000001014794e */ /* 0x000fee0000000000 */
[----:B---3-5:R-:W-:Y:S05]  /*4c30*/  CALL.ABS.NOINC R2 ;  /* 0x0000000002007343 */ /* 0x028fea0003c00000 */
.L_x_79:
[----:B------:R-:W-:Y:S01]  /*4c40*/  LOP3.LUT P0, RZ, R179, 0x1b0, RZ, 0xc0, !PT ;  /* 0x000001b0b3ff7812 */ /* 0x000fe2000780c0ff */
[----:B------:R-:W-:Y:S11]  /*4c50*/  BSSY.RECONVERGENT B6, `(.L_x_80) ;  /* 0x0000013000067945 */ /* 0x000ff60003800200 */
[----:B------:R-:W-:Y:S01]  /*4c60*/  @!UPT UIADD3 URZ, UPT, UPT, URZ, URZ, URZ ;  /* 0x000000fffffff290 */ /* 0x000fe2000fffe0ff */
[----:B------:R-:W-:Y:S05]  /*4c70*/  @!P0 BRA `(.L_x_81) ;  /* 0x0000000000408947 */ /* 0x000fea0003800000 */
        /* <DEDUP_REMOVED lines=16> */
.L_x_81:
[----:B------:R-:W-:Y:S05]  /*4d80*/  BSYNC.RECONVERGENT B6 ;  /* 0x0000000000067941 */ /* 0x000fea0003800200 */
.L_x_80:
[----:B------:R-:W-:Y:S01]  /*4d90*/  ISETP.NE.U32.AND P3, PT, R150, RZ, PT ;  /* 0x000000ff9600720c */ /* 0x000fe20003f65070 */
[----:B------:R-:W-:Y:S01]  /*4da0*/  UISETP.NE.AND UP1, UPT, UR44, URZ, UPT ;  /* 0x000000ff2c00728c */ /* 0x000fe2000bf25270 */
[----:B------:R-:W-:Y:S02]  /*4db0*/  ISETP.NE.U32.AND P4, PT, R146, RZ, PT ;  /* 0x000000ff9200720c */ /* 0x000fe40003f85070 */
[----:B------:R-:W-:Y:S02]  /*4dc0*/  ISETP.NE.AND.EX P3, PT, R151, RZ, PT, P3 ;  /* 0x000000ff9700720c */ /* 0x000fe40003f65330 */
[----:B------:R-:W-:Y:S02]  /*4dd0*/  PLOP3.LUT P1, PT, PT, PT, PT, 0x8, 0x80 ;  /* 0x000000000080781c */ /* 0x000fe40003f2e170 */
[----:B------:R-:W-:Y:S02]  /*4de0*/  PLOP3.LUT P0, PT, PT, PT, UP1, 0x80, 0x8 ;  /* 0x000000000008781c */ /* 0x000fe40003f0f018 */
[----:B------:R-:W-:Y:S02]  /*4df0*/  ISETP.NE.AND.EX P4, PT, R147, RZ, PT, P4 ;  /* 0x000000ff9300720c */ /* 0x000fe40003f85340 */
[----:B------:R-:W1:Y:S09]  /*4e00*/  @UP1 LDCU.64 UR4, c[0x0][0x888] ;  /* 0x00011100ff0417ac */ /* 0x000e720008000a00 */
[----:B------:R-:W-:Y:S01]  /*4e10*/  @P0 PLOP3.LUT P1, PT, P3, PT, PT, 0x80, 0x8 ;  /* 0x000000000008081c */ /* 0x000fe20001f2f070 */
[----:B-1----:R-:W-:Y:S04]  /*4e20*/  @UP1 UISETP.NE.U32.AND UP0, UPT, UR4, URZ, UPT ;  /* 0x000000ff0400128c */ /* 0x002fe8000bf05070 */
[----:B------:R-:W-:Y:S04]  /*4e30*/  @UP1 UISETP.NE.AND.EX UP0, UPT, UR5, URZ, UPT, UP0 ;  /* 0x000000ff0500128c */ /* 0x000fe8000bf05300 */
[----:B------:R-:W-:Y:S01]  /*4e40*/  @UP1 USEL UR4, URZ, 0xffffffff, UP0 ;  /* 0xffffffffff041887 */ /* 0x000fe20008000000 */
[----:B------:R-:W-:Y:S11]  /*4e50*/  @!P3 BRA `(.L_x_82) ;  /* 0x00000000002cb947 */ /* 0x000ff60003800000 */
[----:B------:R-:W-:Y:S01]  /*4e60*/  ISETP.NE.U32.AND P2, PT, R148, RZ, PT ;  /* 0x000000ff9400720c */ /* 0x000fe20003f45070 */
[----:B------:R-:W-:Y:S03]  /*4e70*/  IMAD.MOV.U32 R164, RZ, RZ, 0x1 ;  /* 0x00000001ffa47424 */ /* 0x000fe600078e00ff */
[----:B------:R-:W-:Y:S11]  /*4e80*/  ISETP.NE.AND.EX P2, PT, R149, RZ, PT, P2 ;  /* 0x000000ff9500720c */ /* 0x000ff60003f45320 */
[----:B------:R-:W-:Y:S02]  /*4e90*/  @!UPT UIADD3 URZ, UPT, UPT, URZ, URZ, URZ ;  /* 0x000000fffffff290 */ /* 0x000fe4000fffe0ff */
[----:B------:R-:W1:Y:S01]  /*4ea0*/  @P2 LDC.64 R2, c[0x0][0x888] ;  /* 0x00022200ff022b82 */ /* 0x000e620000000a00 */
[----:B------:R-:W-:Y:S04]  /*4eb0*/  @P2 IMAD R0, R150, UR36, RZ ;  /* 0x0000002496002c24 */ /* 0x000fe8000f8e02ff */
[----:B-1----:R-:W-:Y:S04]  /*4ec0*/  @P2 IMAD.WIDE R2, R0, 0x4, R2 ;  /* 0x0000000400022825 */ /* 0x002fe800078e0202 */
[----:B------:R-:W-:Y:S01]  /*4ed0*/  HFMA2 R0, -RZ, RZ, 0, 5.9604644775390625e-08 ;  /* 0x00000001ff007431 */ /* 0x000fe200000001ff */
[----:B-----5:R1:W5:Y:S04]  /*4ee0*/  @P2 LDG.E R81, desc[UR40][R2.64] ;  /* 0x0000002802512981 */ /* 0x020368000c1e1900 */
[----:B------:R-:W-:Y:S01]  /*4ef0*/  @!P2 PRMT R164, R0, 0x7610, R164 ;  /* 0x0000761000a4a816 */ /* 0x000fe200000000a4 */
[----:B-1----:R-:W2:Y:S06]  /*4f00*/  @!P2 LDC R81, c[0x0][0x880] ;  /* 0x00022000ff51ab82 */ /* 0x002eac0000000800 */
.L_x_82:
[----:B------:R-:W-:Y:S05]  /*4f10*/  @!P4 BRA `(.L_x_83) ;  /* 0x000000000020c947 */ /* 0x000fea0003800000 */
[----:B------:R-:W-:Y:S04]  /*4f20*/  ISETP.NE.U32.AND P2, PT, R144, RZ, PT ;  /* 0x000000ff9000720c */ /* 0x000fe80003f45070 */
[----:B------:R-:W-:Y:S11]  /*4f30*/  ISETP.NE.AND.EX P2, PT, R145, RZ, PT, P2 ;  /* 0x000000ff9100720c */ /* 0x000ff60003f45320 */
[----:B------:R-:W-:Y:S02]  /*4f40*/  @!UPT UIADD3 URZ, UPT, UPT, URZ, URZ, URZ ;  /* 0x000000fffffff290 */ /* 0x000fe4000fffe0ff */
[----:B------:R-:W1:Y:S01]  /*4f50*/  @P2 LDC.64 R2, c[0x0][0x8a8] ;  /* 0x00022a00ff022b82 */ /* 0x000e620000000a00 */
[----:B------:R-:W-:Y:S04]  /*4f60*/  @P2 IMAD R0, R146, UR36, RZ ;  /* 0x0000002492002c24 */ /* 0x000fe8000f8e02ff */
[----:B-1----:R-:W-:Y:S05]  /*4f70*/  @P2 IMAD.WIDE R2, R0, 0x4, R2 ;  /* 0x0000000400022825 */ /* 0x002fea00078e0202 */
[----:B-----5:R1:W5:Y:S02]  /*4f80*/  @P2 LDG.E R78, desc[UR40][R2.64] ;  /* 0x00000028024e2981 */ /* 0x020364000c1e1900 */
[----:B-1----:R-:W3:Y:S02]  /*4f90*/  @!P2 LDC R78, c[0x0][0x8a0] ;  /* 0x00022800ff4eab82 */ /* 0x002ee40000000800 */
.L_x_83:
[----:B--2--5:R-:W-:Y:S01]  /*4fa0*/  @P0 FSETP.NEU.AND P4, PT, R81, RZ, PT ;  /* 0x000000ff5100020b */ /* 0x024fe20003f8d000 */
[----:B------:R-:W-:Y:S01]  /*4fb0*/  IMAD.U32 R0, RZ, RZ, UR4 ;  /* 0x00000004ff007e24 */ /* 0x000fe2000f8e00ff */
[----:B------:R-:W-:Y:S01]  /*4fc0*/  @P0 LOP3.LUT P2, RZ, R164, 0xff, RZ, 0xc0, !PT ;  /* 0x000000ffa4ff0812 */ /* 0x000fe2000784c0ff */
[----:B------:R-:W-:Y:S01]  /*4fd0*/  BSSY B1, `(.L_x_84) ;  /* 0x000003d000017945 */ /* 0x000fe20003800000 */
[----:B------:R-:W-:Y:S01]  /*4fe0*/  @P0 SEL R3, RZ, 0xffffffff, P4 ;  /* 0xffffffffff030807 */ /* 0x000fe20002000000 */
[C---:B------:R-:W-:Y:S01]  /*4ff0*/  IMAD R64, R76.reuse, 0x40, R79 ;  /* 0x000000404c407824 */ /* 0x040fe200078e024f */
[----:B------:R-:W-:Y:S02]  /*5000*/  LEA R156, R76, UR43, 0x3 ;  /* 0x0000002b4c9c7c11 */ /* 0x000fe4000f8e18ff */
[----:B------:R-:W-:Y:S02]  /*5010*/  CS2R R86, SRZ ;  /* 0x0000000000567805 */ /* 0x000fe4000001ff00 */
[----:B------:R-:W-:Y:S02]  /*5020*/  @P1 SEL R3, R0, R3, !P2 ;  /* 0x0000000300031207 */ /* 0x000fe40005000000 */
[----:B------:R-:W-:Y:S02]  /*5030*/  CS2R R84, SRZ ;  /* 0x0000000000547805 */ /* 0x000fe4000001ff00 */
[----:B------:R-:W-:Y:S02]  /*5040*/  SHF.L.U32 R5, R175, 0x1f, RZ ;  /* 0x0000001faf057819 */ /* 0x000fe400000006ff */
[----:B------:R-:W-:Y:S02]  /*5050*/  CS2R R90, SRZ ;  /* 0x00000000005a7805 */ /* 0x000fe4000001ff00 */
[----:B------:R-:W-:Y:S02]  /*5060*/  @P0 LOP3.LUT R3, R3, 0x1, RZ, 0xc0, !PT ;  /* 0x0000000103030812 */ /* 0x000fe400078ec0ff */
[----:B------:R-:W-:Y:S02]  /*5070*/  CS2R R88, SRZ ;  /* 0x0000000000587805 */ /* 0x000fe4000001ff00 */
[----:B------:R-:W-:Y:S02]  /*5080*/  PLOP3.LUT P5, PT, PT, PT, PT, 0x8, 0x80 ;  /* 0x000000000080781c */ /* 0x000fe40003fae170 */
[----:B------:R-:W-:Y:S02]  /*5090*/  CS2R R98, SRZ ;  /* 0x0000000000627805 */ /* 0x000fe4000001ff00 */
[----:B------:R-:W-:Y:S02]  /*50a0*/  ISETP.NE.U32.OR P1, PT, R3, 0x1, !P0 ;  /* 0x000000010300780c */ /* 0x000fe40004725470 */
[----:B------:R-:W-:Y:S02]  /*50b0*/  CS2R R96, SRZ ;  /* 0x0000000000607805 */ /* 0x000fe4000001ff00 */
[----:B------:R-:W-:Y:S02]  /*50c0*/  CS2R R94, SRZ ;  /* 0x00000000005e7805 */ /* 0x000fe4000001ff00 */
[----:B------:R-:W-:Y:S07]  /*50d0*/  CS2R R92, SRZ ;  /* 0x00000000005c7805 */ /* 0x000fee000001ff00 */
[----:B------:R-:W-:Y:S04]  /*50e0*/  @P1 SHF.L.U32 R2, R173, 0x1f, RZ ;  /* 0x0000001fad021819 */ /* 0x000fe800000006ff */
[----:B------:R-:W1:Y:S01]  /*50f0*/  @P1 SYNCS.PHASECHK.TRANS64.TRYWAIT P0, [UR43+0x40], R2 ;  /* 0x00004002ff0015a7 */ /* 0x000e62000800112b */
[----:B------:R2:W4:Y:S01]  /*5100*/  SYNCS.PHASECHK.TRANS64.TRYWAIT P4, [R156+URZ+0x80], R5 ;  /* 0x000080059c0075a7 */ /* 0x00052200080811ff */
[----:B-1----:R-:W-:Y:S01]  /*5110*/  @P1 PLOP3.LUT P5, PT, P0, PT, PT, 0x8, 0x80 ;  /* 0x000000000080181c */ /* 0x002fe200007ae170 */
[----:B------:R-:W-:Y:S01]  /*5120*/  @!UPT UIADD3 URZ, UPT, UPT, URZ, URZ, URZ ;  /* 0x000000fffffff290 */ /* 0x000fe2000fffe0ff */
[----:B--2-4-:R-:W-:Y:S11]  /*5130*/  @!P1 BRA `(.L_x_85) ;  /* 0x0000000000989947 */ /* 0x014ff60003800000 */
[----:B------:R-:W-:Y:S01]  /*5140*/  ISETP.NE.U32.AND P0, PT, RZ, UR38, PT ;  /* 0x00000026ff007c0c */ /* 0x000fe2000bf05070 */
[----:B------:R-:W-:Y:S01]  /*5150*/  BSSY B0, `(.L_x_86) ;  /* 0x0000016000007945 */ /* 0x000fe20003800000 */
[----:B------:R-:W-:Y:S02]  /*5160*/  FSETP.NEU.AND P2, PT, R81, RZ, PT ;  /* 0x000000ff5100720b */ /* 0x000fe40003f4d000 */
[----:B------:R-:W-:Y:S02]  /*5170*/  CS2R R94, SRZ ;  /* 0x00000000005e7805 */ /* 0x000fe4000001ff00 */
[----:B------:R-:W-:Y:S02]  /*5180*/  ISETP.NE.AND.EX P0, PT, RZ, UR39, PT, P0 ;  /* 0x00000027ff007c0c */ /* 0x000fe4000bf05300 */
[----:B------:R-:W-:Y:S02]  /*5190*/  CS2R R92, SRZ ;  /* 0x00000000005c7805 */ /* 0x000fe4000001ff00 */
[----:B------:R-:W-:Y:S02]  /*51a0*/  LOP3.LUT P1, RZ, R164, 0xff, RZ, 0xc0, !PT ;  /* 0x000000ffa4ff7812 */ /* 0x000fe4000782c0ff */
[----:B------:R-:W-:Y:S02]  /*51b0*/  CS2R R98, SRZ ;  /* 0x0000000000627805 */ /* 0x000fe4000001ff00 */
[----:B------:R-:W-:Y:S02]  /*51c0*/  SEL R0, RZ, 0xffffffff, P2 ;  /* 0xffffffffff007807 */ /* 0x000fe40001000000 */
[----:B------:R-:W-:Y:S02]  /*51d0*/  CS2R R96, SRZ ;  /* 0x0000000000607805 */ /* 0x000fe4000001ff00 */
[----:B------:R-:W-:Y:S02]  /*51e0*/  SEL R3, RZ, 0xffffffff, P0 ;  /* 0xffffffffff037807 */ /* 0x000fe40000000000 */
[----:B------:R-:W-:Y:S02]  /*51f0*/  CS2R R90, SRZ ;  /* 0x00000000005a7805 */ /* 0x000fe4000001ff00 */
[----:B------:R-:W-:Y:S02]  /*5200*/  CS2R R88, SRZ ;  /* 0x0000000000587805 */ /* 0x000fe4000001ff00 */
[----:B------:R-:W-:Y:S02]  /*5210*/  CS2R R86, SRZ ;  /* 0x0000000000567805 */ /* 0x000fe4000001ff00 */
[----:B------:R-:W-:Y:S02]  /*5220*/  @P3 SEL R0, R3, R0, !P1 ;  /* 0x0000000003003207 */ /* 0x000fe40004800000 */
[----:B------:R-:W-:Y:S02]  /*5230*/  CS2R R84, SRZ ;  /* 0x0000000000547805 */ /* 0x000fe4000001ff00 */
[----:B------:R-:W-:Y:S04]  /*5240*/  LOP3.LUT R0, R0, 0x1, RZ, 0xc0, !PT ;  /* 0x0000000100007812 */ /* 0x000fe800078ec0ff */
[----:B------:R-:W-:Y:S01]  /*5250*/  ISETP.NE.U32.AND P0, PT, R0, 0x1, PT ;  /* 0x000000010000780c */ /* 0x000fe20003f05070 */
[----:B------:R-:W-:Y:S01]  /*5260*/  @!UPT UIADD3 URZ, UPT, UPT, URZ, URZ, URZ ;  /* 0x000000fffffff290 */ /* 0x000fe2000fffe0ff */
[----:B------:R-:W-:Y:S11]  /*5270*/  @!P5 BRA `(.L_x_87) ;  /* 0x00000000000cd947 */ /* 0x000ff60003800000 */
[----:B------:R-:W-:Y:S04]  /*5280*/  SHF.L.U32 R3, R173, 0x1f, RZ ;  /* 0x0000001fad037819 */ /* 0x000fe800000006ff */
[----:B------:R-:W1:Y:S02]  /*5290*/  SYNCS.PHASECHK.TRANS64.TRYWAIT P1, [UR43+0x40], R3 ;  /* 0x00004003ff0075a7 */ /* 0x000e64000802112b */
[----:B-1----:R-:W-:Y:S05]  /*52a0*/  @!P1 BRA `(.L_x_88) ;  /* 0x0000001c00609947 */ /* 0x002fea0003800000 */
.L_x_87:
[----:B------:R-:W-:Y:S05]  /*52b0*/  BSYNC B0 ;  /* 0x0000000000007941 */ /* 0x000fea0003800000 */
.L_x_86:
[----:B------:R2:W4:Y:S01]  /*52c0*/  @P0 LDS.128 R92, [R168+UR43+0x200] ;  /* 0x0002002ba85c0984 */ /* 0x0005220008000c00 */
[----:B------:R-:W-:Y:S01]  /*52d0*/  UIADD3 UR4, UPT, UPT, UR43, 0x48, URZ ;  /* 0x000000482b047890 */ /* 0x000fe2000fffe0ff */
[----:B------:R-:W-:Y:S02]  /*52e0*/  LOP3.LUT R173, R173, 0x1, RZ, 0x3c, !PT ;  /* 0x00000001adad7812 */ /* 0x000fe400078e3cff */
[----:B------:R2:W1:Y:S01]  /*52f0*/  @P0 LDS.128 R96, [R178+0x10] ;  /* 0x00001000b2600984 */ /* 0x0004620000000c00 */
[----:B------:R-:W-:Y:S03]  /*5300*/  UPRMT UR4, UR37, 0x654, UR4 ;  /* 0x0000065425047896 */ /* 0x000fe60008000004 */
[----:B------:R2:W1:Y:S04]  /*5310*/  @P0 LDS.128 R88, [R177+0x20] ;  /* 0x00002000b1580984 */ /* 0x0004680000000c00 */
[----:B------:R2:W1:Y:S01]  /*5320*/  @P0 LDS.128 R84, [R176+0x30] ;  /* 0x00003000b0540984 */ /* 0x0004620000000c00 */
[----:B------:R-:W-:Y:S01]  /*5330*/  @!PT LDS RZ, [RZ] ;  /* 0x00000000fffff984 */ /* 0x000fe20000000800 */
[----:B------:R-:W-:Y:S01]  /*5340*/  @!PT LDS RZ, [RZ] ;  /* 0x00000000fffff984 */ /* 0x000fe20000000800 */
[----:B------:R-:W-:Y:S01]  /*5350*/  @!PT LDS RZ, [RZ] ;  /* 0x00000000fffff984 */ /* 0x000fe20000000800 */
[----:B------:R-:W-:Y:S01]  /*5360*/  @!PT LDS RZ, [RZ] ;  /* 0x00000000fffff984 */ /* 0x000fe20000000800 */
[----:B------:R5:W-:Y:S06]  /*5370*/  MEMBAR.ALL.CTA ;  /* 0x0000000000007992 */ /* 0x000bec0000008000 */
[----:B-----5:R-:W5:Y:S02]  /*5380*/  FENCE.VIEW.ASYNC.S ;  /* 0x00000000000073c6 */ /* 0x020f640000000000 */
[----:B-----5:R-:W-:Y:S01]  /*5390*/  SYNCS.ARRIVE.TRANS64.RED.A1T0 RZ, [UR4], RZ ;  /* 0x000000ffffff79a7 */ /* 0x020fe20008100404 */
.L_x_85:
[----:B------:R-:W-:Y:S05]  /*53a0*/  BSYNC B1 ;  /* 0x0000000000017941 */ /* 0x000fea0003800000 */
.L_x_84:
[----:B-1----:R-:W-:Y:S04]  /*53b0*/  SHF.R.U32.HI R0, RZ, 0x15, R64 ;  /* 0x00000015ff007819 */ /* 0x002fe80000011640 */
[----:B------:R-:W-:Y:S01]  /*53c0*/  LOP3.LUT P0, RZ, R0, 0x3, R169, 0x48, !PT ;  /* 0x0000000300ff7812 */ /* 0x000fe200078048a9 */
[----:B------:R-:W-:Y:S01]  /*53d0*/  @!UPT UIADD3 URZ, UPT, UPT, URZ, URZ, URZ ;  /* 0x000000fffffff290 */ /* 0x000fe2000fffe0ff */
[----:B------:R-:W-:Y:S11]  /*53e0*/  @P4 BRA `(.L_x_89) ;  /* 0x0000000000084947 */ /* 0x000ff60003800000 */
[----:B------:R-:W1:Y:S02]  /*53f0*/  SYNCS.PHASECHK.TRANS64.TRYWAIT P1, [R156+URZ+0x80], R5 ;  /* 0x000080059c0075a7 */ /* 0x000e6400080211ff */
[----:B-1----:R-:W-:Y:S05]  /*5400*/  @!P1 BRA `(.L_x_90) ;  /* 0x0000001c00209947 */ /* 0x002fea0003800000 */
.L_x_89:
[----:B------:R-:W-:Y:S05]  /*5410*/  @!P0 BRA `(.L_x_91) ;  /* 0x0000000000408947 */ /* 0x000fea0003800000 */
[----:B------:R-:W1:Y:S01]  /*5420*/  LDCU.64 UR8, c[0x4][0x70] ;  /* 0x01000e00ff0877ac */ /* 0x000e620008000a00 */
[----:B------:R-:W-:Y:S01]  /*5430*/  MOV R3, 0x0 ;  /* 0x0000000000037802 */ /* 0x000fe20000000f00 */
[----:B------:R-:W-:Y:S02]  /*5440*/  HFMA2 R12, -RZ, RZ, 0, 5.9604644775390625e-08 ;  /* 0x00000001ff0c7431 */ /* 0x000fe400000001ff */
[----:B------:R-:W-:Y:S02]  /*5450*/  IMAD.MOV.U32 R8, RZ, RZ, 0x192 ;  /* 0x00000192ff087424 */ /* 0x000fe400078e00ff */
[----:B------:R-:W-:Y:S01]  /*5460*/  IMAD.MOV.U32 R13, RZ, RZ, RZ ;  /* 0x000000ffff0d7224 */ /* 0x000fe200078e00ff */
[----:B------:R-:W5:Y:S01]  /*5470*/  LDCU.64 UR6, c[0x4][0x78] ;  /* 0x01000f00ff0677ac */ /* 0x000f620008000a00 */
[----:B------:R-:W2:Y:S01]  /*5480*/  LDC.64 R2, c[0x4][R3] ;  /* 0x0100000003027b82 */ /* 0x000ea20000000a00 */
[----:B------:R-:W3:Y:S01]  /*5490*/  LDCU.64 UR4, c[0x4][0x10] ;  /* 0x01000200ff0477ac */ /* 0x000ee20008000a00 */
[----:B-1----:R-:W-:Y:S01]  /*54a0*/  MOV R5, UR9 ;  /* 0x0000000900057c02 */ /* 0x002fe20008000f00 */
[----:B------:R-:W-:Y:S01]  /*54b0*/  IMAD.U32 R4, RZ, RZ, UR8 ;  /* 0x00000008ff047e24 */ /* 0x000fe2000f8e00ff */
[----:B-----5:R-:W-:Y:S01]  /*54c0*/  MOV R7, UR7 ;  /* 0x0000000700077c02 */ /* 0x020fe20008000f00 */
[----:B------:R-:W-:Y:S01]  /*54d0*/  IMAD.U32 R6, RZ, RZ, UR6 ;  /* 0x00000006ff067e24 */ /* 0x000fe2000f8e00ff */
[----:B---3--:R-:W-:Y:S01]  /*54e0*/  MOV R11, UR5 ;  /* 0x00000005000b7c02 */ /* 0x008fe20008000f00 */
[----:B------:R-:W-:Y:S02]  /*54f0*/  IMAD.U32 R10, RZ, RZ, UR4 ;  /* 0x00000004ff0a7e24 */ /* 0x000fe4000f8e00ff */
[----:B------:R-:W-:Y:S07]  /*5500*/  LEPC R20, `(.L_x_91) ;  /* 0x000000001014794e */ /* 0x000fee0000000000 */
[----:B--2-4-:R-:W-:Y:S05]  /*5510*/  CALL.ABS.NOINC R2 ;  /* 0x0000000002007343 */ /* 0x014fea0003c00000 */
.L_x_91:
[----:B------:R-:W-:Y:S01]  /*5520*/  LOP3.LUT P0, RZ, R166, 0x60, RZ, 0xc0, !PT ;  /* 0x00000060a6ff7812 */ /* 0x000fe2000780c0ff */
[----:B------:R-:W-:Y:S05]  /*5530*/  WARPSYNC.ALL ;  /* 0x0000000000007948 */ /* 0x000fea0003800000 */
[----:B------:R-:W-:Y:S01]  /*5540*/  R2UR UR4, R64 ;  /* 0x00000000400472ca */ /* 0x000fe200000e0000 */
[----:B------:R-:W-:Y:S01]  /*5550*/  BSSY.RECONVERGENT B0, `(.L_x_92) ;  /* 0x0000121000007945 */ /* 0x000fe20003800200 */
[-C--:B----4-:R-:W-:Y:S02]  /*5560*/  F2FP.F16.E4M3.UNPACK_B R82, R92.reuse ;  /* 0x0000005cff52723e */ /* 0x090fe400020006ff */
[----:B------:R-:W-:Y:S02]  /*5570*/  F2FP.F16.E4M3.UNPACK_B R109, R92.H1 ;  /* 0x0000005cff6d723e */ /* 0x000fe400030006ff */
[-C--:B------:R-:W-:Y:S01]  /*5580*/  F2FP.F16.E4M3.UNPACK_B R107, R93.reuse ;  /* 0x0000005dff6b723e */ /* 0x080fe200020006ff */
[--C-:B------:R-:W-:Y:S01]  /*5590*/  HADD2.F32 R80, -RZ, R82.reuse.H0_H0 ;  /* 0x20000052ff507230 */ /* 0x100fe20000004100 */
[----:B------:R-:W-:Y:S01]  /*55a0*/  F2FP.F16.E4M3.UNPACK_B R105, R93.H1 ;  /* 0x0000005dff69723e */ /* 0x000fe200030006ff */
[----:B------:R-:W-:Y:S01]  /*55b0*/  HADD2.F32 R82, -RZ, R82.H1_H1 ;  /* 0x30000052ff527230 */ /* 0x000fe20000004100 */
[-C--:B------:R-:W-:Y:S01]  /*55c0*/  F2FP.F16.E4M3.UNPACK_B R130, R84.reuse ;  /* 0x00000054ff82723e */ /* 0x080fe200020006ff */
[--C-:B------:R-:W-:Y:S01]  /*55d0*/  HADD2.F32 R83, -RZ, R109.reuse.H0_H0 ;  /* 0x2000006dff537230 */ /* 0x100fe20000004100 */
[----:B------:R-:W-:Y:S01]  /*55e0*/  F2FP.F16.E4M3.UNPACK_B R132, R84.H1 ;  /* 0x00000054ff84723e */ /* 0x000fe200030006ff */
[----:B------:R-:W3:Y:S01]  /*55f0*/  LDTM.x64 R4, tmem[UR4] ;  /* 0x00000004000479ee */ /* 0x000ee20008340000 */
[----:B------:R-:W-:Y:S01]  /*5600*/  NOP ;  /* 0x0000000000007918 */ /* 0x000fe20000000000 */
[----:B------:R-:W-:Y:S01]  /*5610*/  R2UR UR5, R156 ;  /* 0x000000009c0572ca */ /* 0x000fe200000e0000 */
[--C-:B------:R-:W-:Y:S01]  /*5620*/  HADD2.F32 R129, -RZ, R130.reuse.H0_H0 ;  /* 0x20000082ff817230 */ /* 0x100fe20000004100 */
[----:B------:R-:W-:Y:S01]  /*5630*/  F2FP.F16.E4M3.UNPACK_B R93, R94 ;  /* 0x0000005eff5d723e */ /* 0x000fe200020006ff */
[----:B------:R-:W-:Y:S01]  /*5640*/  HADD2.F32 R130, -RZ, R130.H1_H1 ;  /* 0x30000082ff827230 */ /* 0x000fe20000004100 */
[-C--:B------:R-:W-:Y:S01]  /*5650*/  F2FP.F16.E4M3.UNPACK_B R134, R85.reuse ;  /* 0x00000055ff86723e */ /* 0x080fe200020006ff */
[----:B------:R-:W-:Y:S01]  /*5660*/  HADD2.F32 R84, -RZ, R109.H1_H1 ;  /* 0x3000006dff547230 */ /* 0x000fe20000004100 */
[----:B------:R-:W-:Y:S01]  /*5670*/  F2FP.F16.E4M3.UNPACK_B R136, R85.H1 ;  /* 0x00000055ff88723e */ /* 0x000fe200030006ff */
[--C-:B------:R-:W-:Y:S01]  /*5680*/  HADD2.F32 R85, -RZ, R107.reuse.H0_H0 ;  /* 0x2000006bff557230 */ /* 0x100fe20000004100 */
[-C--:B------:R-:W-:Y:S01]  /*5690*/  F2FP.F16.E4M3.UNPACK_B R138, R86.reuse ;  /* 0x00000056ff8a723e */ /* 0x080fe200020006ff */
[--C-:B------:R-:W-:Y:S01]  /*56a0*/  HADD2.F32 R133, -RZ, R134.reuse.H0_H0 ;  /* 0x20000086ff857230 */ /* 0x100fe20000004100 */
[----:B------:R-:W-:Y:S01]  /*56b0*/  F2FP.F16.E4M3.UNPACK_B R140, R86.H1 ;  /* 0x00000056ff8c723e */ /* 0x000fe200030006ff */
[----:B------:R-:W-:Y:S01]  /*56c0*/  HADD2.F32 R86, -RZ, R107.H1_H1 ;  /* 0x3000006bff567230 */ /* 0x000fe20000004100 */
[----:B------:R-:W-:Y:S01]  /*56d0*/  F2FP.F16.E4M3.UNPACK_B R142, R87 ;  /* 0x00000057ff8e723e */ /* 0x000fe200020006ff */
[----:B------:R-:W-:Y:S01]  /*56e0*/  UIADD3 UR5, UPT, UPT, UR5, 0xa0, URZ ;  /* 0x000000a005057890 */ /* 0x000fe2000fffe0ff */
[----:B------:R-:W-:Y:S01]  /*56f0*/  HADD2.F32 R134, -RZ, R134.H1_H1 ;  /* 0x30000086ff867230 */ /* 0x000fe20000004100 */
[----:B------:R-:W-:Y:S01]  /*5700*/  F2FP.F16.E4M3.UNPACK_B R114, R88 ;  /* 0x00000058ff72723e */ /* 0x000fe200020006ff */
[--C-:B------:R-:W-:Y:S01]  /*5710*/  HADD2.F32 R137, -RZ, R138.reuse.H0_H0 ;  /* 0x2000008aff897230 */ /* 0x100fe20000004100 */
[----:B------:R-:W-:Y:S01]  /*5720*/  UPRMT UR5, UR37, 0x654, UR5 ;  /* 0x0000065425057896 */ /* 0x000fe20008000005 */
[----:B------:R-:W-:Y:S01]  /*5730*/  HADD2.F32 R138, -RZ, R138.H1_H1 ;  /* 0x3000008aff8a7230 */ /* 0x000fe20000004100 */
[-C--:B------:R-:W-:Y:S01]  /*5740*/  F2FP.F16.E4M3.UNPACK_B R118, R89.reuse ;  /* 0x00000059ff76723e */ /* 0x080fe200020006ff */
[--C-:B------:R-:W-:Y:S01]  /*5750*/  HADD2.F32 R113, -RZ, R114.reuse.H0_H0 ;  /* 0x20000072ff717230 */ /* 0x100fe20000004100 */
[----:B------:R-:W-:Y:S01]  /*5760*/  F2FP.F16.E4M3.UNPACK_B R120, R89.H1 ;  /* 0x00000059ff78723e */ /* 0x000fe200030006ff */
[C---:B---3--:R-:W-:Y:S01]  /*5770*/  FMUL R4, R78.reuse, R4 ;  /* 0x000000044e047220 */ /* 0x048fe20000400000 */
[C---:B------:R-:W-:Y:S01]  /*5780*/  FMUL R5, R78.reuse, R5 ;  /* 0x000000054e057220 */ /* 0x040fe20000400000 */
[C---:B------:R-:W-:Y:S01]  /*5790*/  FMUL R8, R78.reuse, R8 ;  /* 0x000000084e087220 */ /* 0x040fe20000400000 */
[C---:B------:R-:W-:Y:S01]  /*57a0*/  FMUL R9, R78.reuse, R9 ;  /* 0x000000094e097220 */ /* 0x040fe20000400000 */
[----:B------:R-:W-:Y:S01]  /*57b0*/  SYNCS.ARRIVE.TRANS64.RED.A1T0 RZ, [UR5], RZ ;  /* 0x000000ffffff79a7 */ /* 0x000fe20008100405 */
[C---:B------:R-:W-:Y:S01]  /*57c0*/  FFMA R4, R81.reuse, R80, R4 ;  /* 0x0000005051047223 */ /* 0x040fe20000000004 */
[C---:B------:R-:W-:Y:S01]  /*57d0*/  FFMA R5, R81.reuse, R82, R5 ;  /* 0x0000005251057223 */ /* 0x040fe20000000005 */
[----:B------:R-:W-:Y:S02]  /*57e0*/  HADD2.F32 R89, -RZ, R93.H0_H0 ;  /* 0x2000005dff597230 */ /* 0x000fe40000004100 */
[C---:B------:R-:W-:Y:S01]  /*57f0*/  FMUL R12, R78.reuse, R12 ;  /* 0x0000000c4e0c7220 */ /* 0x040fe20000400000 */
        /* <DEDUP_REMOVED lines=11> */
[----:B------:R-:W-:Y:S02]  /*58b0*/  HADD2.F32 R114, -RZ, R114.H1_H1 ;  /* 0x30000072ff727230 */ /* 0x000fe40000004100 */
[C---:B------:R-:W-:Y:S01]  /*58c0*/  FMUL R32, R78.reuse, R36 ;  /* 0x000000244e207220 */ /* 0x040fe20000400000 */
[C---:B------:R-:W-:Y:S01]  /*58d0*/  FMUL R33, R78.reuse, R37 ;  /* 0x000000254e217220 */ /* 0x040fe20000400000 */
[--C-:B------:R-:W-:Y:S02]  /*58e0*/  HADD2.F32 R117, -RZ, R118.reuse.H0_H0 ;  /* 0x20000076ff757230 */ /* 0x100fe40000004100 */
[C---:B------:R-:W-:Y:S01]  /*58f0*/  FMUL R36, R78.reuse, R40 ;  /* 0x000000284e247220 */ /* 0x040fe20000400000 */
[----:B------:R-:W-:Y:S02]  /*5900*/  HADD2.F32 R118, -RZ, R118.H1_H1 ;  /* 0x30000076ff767230 */ /* 0x000fe40000004100 */
        /* <DEDUP_REMOVED lines=8> */
[----:B------:R-:W-:Y:S01]  /*5990*/  F2FP.F16.E4M3.UNPACK_B R92, R94.H1 ;  /* 0x0000005eff5c723e */ /* 0x000fe200030006ff */
[C---:B------:R-:W-:Y:S01]  /*59a0*/  FMUL R53, R78.reuse, R57 ;  /* 0x000000394e357220 */ /* 0x040fe20000400000 */
[C---:B------:R-:W-:Y:S01]  /*59b0*/  FMUL R56, R78.reuse, R60 ;  /* 0x0000003c4e387220 */ /* 0x040fe20000400000 */
[----:B------:R-:W-:Y:S01]  /*59c0*/  F2FP.F16.E4M3.UNPACK_B R141, R87.H1 ;  /* 0x00000057ff8d723e */ /* 0x000fe200030006ff */
[C---:B------:R-:W-:Y:S01]  /*59d0*/  FMUL R57, R78.reuse, R61 ;  /* 0x0000003d4e397220 */ /* 0x040fe20000400000 */
[----:B------:R-:W-:Y:S02]  /*59e0*/  HADD2.F32 R80, -RZ, R142.H1_H1 ;  /* 0x3000008eff507230 */ /* 0x000fe40000004100 */
[C---:B------:R-:W-:Y:S01]  /*59f0*/  FMUL R60, R78.reuse, R64 ;  /* 0x000000404e3c7220 */ /* 0x040fe20000400000 */
[----:B------:R-:W-:Y:S01]  /*5a00*/  F2FP.F16.E4M3.UNPACK_B R116, R88.H1 ;  /* 0x00000058ff74723e */ /* 0x000fe200030006ff */
[C---:B------:R-:W-:Y:S01]  /*5a10*/  FMUL R61, R78.reuse, R65 ;  /* 0x000000414e3d7220 */ /* 0x040fe20000400000 */
[C---:B------:R-:W-:Y:S01]  /*5a20*/  FMUL R6, R78.reuse, R6 ;  /* 0x000000064e067220 */ /* 0x040fe20000400000 */
[----:B------:R-:W-:Y:S01]  /*5a30*/  F2FP.F16.E4M3.UNPACK_B R94, R95 ;  /* 0x0000005fff5e723e */ /* 0x000fe200020006ff */
[C---:B------:R-:W-:Y:S01]  /*5a40*/  FMUL R7, R78.reuse, R7 ;  /* 0x000000074e077220 */ /* 0x040fe20000400000 */
[--C-:B------:R-:W-:Y:S02]  /*5a50*/  HADD2.F32 R87, -RZ, R105.reuse.H0_H0 ;  /* 0x20000069ff577230 */ /* 0x100fe40000004100 */
[C---:B------:R-:W-:Y:S01]  /*5a60*/  FFMA R6, R81.reuse, R83, R6 ;  /* 0x0000005351067223 */ /* 0x040fe20000000006 */
[----:B------:R-:W-:Y:S01]  /*5a70*/  F2FP.F16.E4M3.UNPACK_B R122, R90 ;  /* 0x0000005aff7a723e */ /* 0x000fe200020006ff */
[C---:B------:R-:W-:Y:S01]  /*5a80*/  FFMA R7, R81.reuse, R84, R7 ;  /* 0x0000005451077223 */ /* 0x040fe20000000007 */
[C---:B------:R-:W-:Y:S01]  /*5a90*/  FFMA R8, R81.reuse, R85, R8 ;  /* 0x0000005551087223 */ /* 0x040fe20000000008 */
[----:B------:R-:W-:Y:S01]  /*5aa0*/  F2FP.F16.E4M3.UNPACK_B R124, R90.H1 ;  /* 0x0000005aff7c723e */ /* 0x000fe200030006ff */
[----:B------:R-:W-:Y:S02]  /*5ab0*/  HADD2.F32 R88, -RZ, R105.H1_H1 ;  /* 0x30000069ff587230 */ /* 0x000fe40000004100 */
[----:B------:R-:W-:Y:S01]  /*5ac0*/  FFMA R9, R81, R86, R9 ;  /* 0x0000005651097223 */ /* 0x000fe20000000009 */
[----:B------:R-:W-:Y:S01]  /*5ad0*/  F2FP.SATFINITE.E4M3.F32.PACK_AB_MERGE_C R156, R7, R6, RZ ;  /* 0x00000006079c723e */ /* 0x000fe200048070ff */
[----:B------:R-:W-:Y:S02]  /*5ae0*/  HADD2.F32 R90, -RZ, R93.H1_H1 ;  /* 0x3000005dff5a7230 */ /* 0x000fe40000004100 */
[C---:B------:R-:W-:Y:S01]  /*5af0*/  FMUL R10, R78.reuse, R10 ;  /* 0x0000000a4e0a7220 */ /* 0x040fe20000400000 */
[--C-:B------:R-:W-:Y:S01]  /*5b00*/  HADD2.F32 R93, -RZ, R94.reuse.H0_H0 ;  /* 0x2000005eff5d7230 */ /* 0x100fe20000004100 */
[----:B------:R-:W-:Y:S01]  /*5b10*/  F2FP.SATFINITE.E4M3.F32.PACK_AB_MERGE_C R156, R5, R4, R156 ;  /* 0x00000004059c723e */ /* 0x000fe2000480709c */
[----:B------:R-:W-:Y:S02]  /*5b20*/  HADD2.F32 R94, -RZ, R94.H1_H1 ;  /* 0x3000005eff5e7230 */ /* 0x000fe40000004100 */
[C---:B------:R-:W-:Y:S01]  /*5b30*/  FFMA R10, R81.reuse, R87, R10 ;  /* 0x00000057510a7223 */ /* 0x040fe2000000000a */
[--C-:B------:R-:W-:Y:S02]  /*5b40*/  HADD2.F32 R121, -RZ, R122.reuse.H0_H0 ;  /* 0x2000007aff797230 */ /* 0x100fe40000004100 */
[C---:B------:R-:W-:Y:S01]  /*5b50*/  FMUL R11, R78.reuse, R11 ;  /* 0x0000000b4e0b7220 */ /* 0x040fe20000400000 */
[----:B------:R-:W-:Y:S01]  /*5b60*/  F2FP.F16.E4M3.UNPACK_B R126, R91 ;  /* 0x0000005bff7e723e */ /* 0x000fe200020006ff */
[----:B------:R-:W-:Y:S01]  /*5b70*/  HADD2.F32 R122, -RZ, R122.H1_H1 ;  /* 0x3000007aff7a7230 */ /* 0x000fe20000004100 */
[----:B------:R-:W-:Y:S01]  /*5b80*/  F2FP.F16.E4M3.UNPACK_B R103, R95.H1 ;  /* 0x0000005fff67723e */ /* 0x000fe200030006ff */
[C---:B------:R-:W-:Y:S01]  /*5b90*/  FFMA R11, R81.reuse, R88, R11 ;  /* 0x00000058510b7223 */ /* 0x040fe2000000000b */
[----:B------:R-:W-:Y:S01]  /*5ba0*/  F2FP.F16.E4M3.UNPACK_B R128, R91.H1 ;  /* 0x0000005bff80723e */ /* 0x000fe200030006ff */
[----:B------:R-:W-:Y:S02]  /*5bb0*/  HADD2.F32 R91, -RZ, R92.H0_H0 ;  /* 0x2000005cff5b7230 */ /* 0x000fe40000004100 */
[C---:B------:R-:W-:Y:S01]  /*5bc0*/  FFMA R12, R81.reuse, R89, R12 ;  /* 0x00000059510c7223 */ /* 0x040fe2000000000c */
[----:B------:R-:W-:Y:S01]  /*5bd0*/  FFMA R13, R81, R90, R13 ;  /* 0x0000005a510d7223 */ /* 0x000fe2000000000d */
[----:B------:R-:W-:Y:S01]  /*5be0*/  F2FP.SATFINITE.E4M3.F32.PACK_AB_MERGE_C R157, R11, R10, RZ ;  /* 0x0000000a0b9d723e */ /* 0x000fe200048070ff */
[--C-:B------:R-:W-:Y:S01]  /*5bf0*/  HADD2.F32 R125, -RZ, R126.reuse.H0_H0 ;  /* 0x2000007eff7d7230 */ /* 0x100fe20000004100 */
[----:B------:R-:W-:Y:S01]  /*5c00*/  F2FP.F16.E4M3.UNPACK_B R101, R96 ;  /* 0x00000060ff65723e */ /* 0x000fe200020006ff */
[----:B------:R-:W-:Y:S01]  /*5c10*/  HADD2.F32 R126, -RZ, R126.H1_H1 ;  /* 0x3000007eff7e7230 */ /* 0x000fe20000004100 */
[----:B------:R-:W-:Y:S01]  /*5c20*/  F2FP.SATFINITE.E4M3.F32.PACK_AB_MERGE_C R157, R9, R8, R157 ;  /* 0x00000008099d723e */ /* 0x000fe2000480709d */
[----:B------:R-:W-:Y:S02]  /*5c30*/  HADD2.F32 R83, -RZ, R142.H0_H0 ;  /* 0x2000008eff537230 */ /* 0x000fe40000004100 */
[C---:B------:R-:W-:Y:S01]  /*5c40*/  FMUL R14, R78.reuse, R14 ;  /* 0x0000000e4e0e7220 */ /* 0x040fe20000400000 */
[----:B------:R-:W-:Y:S02]  /*5c50*/  HADD2.F32 R92, -RZ, R92.H1_H1 ;  /* 0x3000005cff5c7230 */ /* 0x000fe40000004100 */
[C---:B------:R-:W-:Y:S01]  /*5c60*/  FMUL R15, R78.reuse, R15 ;  /* 0x0000000f4e0f7220 */ /* 0x040fe20000400000 */
[----:B------:R-:W-:Y:S01]  /*5c70*/  F2FP.F16.E4M3.UNPACK_B R100, R96.H1 ;  /* 0x00000060ff64723e */ /* 0x000fe200030006ff */
[--C-:B------:R-:W-:Y:S02]  /*5c80*/  HADD2.F32 R95, -RZ, R103.reuse.H0_H0 ;  /* 0x20000067ff5f7230 */ /* 0x100fe40000004100 */
[C---:B------:R-:W-:Y:S01]  /*5c90*/  FFMA R14, R81.reuse, R91, R14 ;  /* 0x0000005b510e7223 */ /* 0x040fe2000000000e */
[C---:B------:R-:W-:Y:S01]  /*5ca0*/  FFMA R15, R81.reuse, R92, R15 ;  /* 0x0000005c510f7223 */ /* 0x040fe2000000000f */
[C---:B------:R-:W-:Y:S01]  /*5cb0*/  FFMA R16, R81.reuse, R93, R16 ;  /* 0x0000005d51107223 */ /* 0x040fe20000000010 */
[----:B------:R-:W-:Y:S01]  /*5cc0*/  FFMA R17, R81, R94, R17 ;  /* 0x0000005e51117223 */ /* 0x000fe20000000011 */
[-C--:B------:R-:W-:Y:S01]  /*5cd0*/  F2FP.F16.E4M3.UNPACK_B R102, R97.reuse ;  /* 0x00000061ff66723e */ /* 0x080fe200020006ff */
[----:B------:R-:W-:Y:S01]  /*5ce0*/  HADD2.F32 R96, -RZ, R103.H1_H1 ;  /* 0x30000067ff607230 */ /* 0x000fe20000004100 */
[----:B------:R-:W-:Y:S01]  /*5cf0*/  F2FP.SATFINITE.E4M3.F32.PACK_AB_MERGE_C R158, R15, R14, RZ ;  /* 0x0000000e0f9e723e */ /* 0x000fe200048070ff */
[C---:B------:R-:W-:Y:S01]  /*5d00*/  FMUL R18, R78.reuse, R18 ;  /* 0x000000124e127220 */ /* 0x040fe20000400000 */
[----:B------:R-:W-:Y:S01]  /*5d10*/  F2FP.F16.E4M3.UNPACK_B R104, R97.H1 ;  /* 0x00000061ff68723e */ /* 0x000fe200030006ff */
[--C-:B------:R-:W-:Y:S01]  /*5d20*/  HADD2.F32 R97, -RZ, R101.reuse.H0_H0 ;  /* 0x20000065ff617230 */ /* 0x100fe20000004100 */
[----:B------:R-:W-:Y:S01]  /*5d30*/  F2FP.SATFINITE.E4M3.F32.PACK_AB_MERGE_C R158, R13, R12, R158 ;  /* 0x0000000c0d9e723e */ /* 0x000fe2000480709e */
[C---:B------:R-:W-:Y:S01]  /*5d40*/  FFMA R18, R81.reuse, R95, R18 ;  /* 0x0000005f51127223 */ /* 0x040fe20000000012 */
[----:B------:R-:W-:Y:S01]  /*5d50*/  F2FP.F16.E4M3.UNPACK_B R110, R99 ;  /* 0x00000063ff6e723e */ /* 0x000fe200020006ff */
[C---:B------:R-:W-:Y:S01]  /*5d60*/  FMUL R19, R78.reuse, R19 ;  /* 0x000000134e137220 */ /* 0x040fe20000400000 */
[----:B------:R-:W-:Y:S01]  /*5d70*/  F2FP.F16.E4M3.UNPACK_B R112, R99.H1 ;  /* 0x00000063ff70723e */ /* 0x000fe200030006ff */
[----:B------:R-:W-:Y:S01]  /*5d80*/  HADD2.F32 R99, -RZ, R101.H1_H1 ;  /* 0x30000065ff637230 */ /* 0x000fe20000004100 */
[-C--:B------:R-:W-:Y:S01]  /*5d90*/  F2FP.F16.E4M3.UNPACK_B R106, R98.reuse ;  /* 0x00000062ff6a723e */ /* 0x080fe200020006ff */
[----:B------:R-:W-:Y:S01]  /*5da0*/  HADD2.F32 R101, -RZ, R102.H0_H0 ;  /* 0x20000066ff657230 */ /* 0x000fe20000004100 */
[----:B------:R-:W-:Y:S01]  /*5db0*/  F2FP.F16.E4M3.UNPACK_B R108, R98.H1 ;  /* 0x00000062ff6c723e */ /* 0x000fe200030006ff */
[----:B------:R-:W-:Y:S02]  /*5dc0*/  HADD2.F32 R98, -RZ, R100.H0_H0 ;  /* 0x20000064ff627230 */ /* 0x000fe40000004100 */
[C---:B------:R-:W-:Y:S01]  /*5dd0*/  FFMA R19, R81.reuse, R96, R19 ;  /* 0x0000006051137223 */ /* 0x040fe20000000013 */
[C---:B------:R-:W-:Y:S01]  /*5de0*/  FFMA R0, R81.reuse, R97, R0 ;  /* 0x0000006151007223 */ /* 0x040fe20000000000 */
[----:B------:R-:W-:Y:S01]  /*5df0*/  FFMA R2, R81, R99, R2 ;  /* 0x0000006351027223 */ /* 0x000fe20000000002 */
[----:B------:R-:W-:Y:S02]  /*5e00*/  HADD2.F32 R102, -RZ, R102.H1_H1 ;  /* 0x30000066ff667230 */ /* 0x000fe40000004100 */
[C---:B------:R-:W-:Y:S01]  /*5e10*/  FMUL R3, R78.reuse, R22 ;  /* 0x000000164e037220 */ /* 0x040fe20000400000 */
[----:B------:R-:W-:Y:S01]  /*5e20*/  HADD2.F32 R100, -RZ, R100.H1_H1 ;  /* 0x30000064ff647230 */ /* 0x000fe20000004100 */
[----:B------:R-:W-:Y:S01]  /*5e30*/  F2FP.SATFINITE.E4M3.F32.PACK_AB_MERGE_C R159, R19, R18, RZ ;  /* 0x00000012139f723e */ /* 0x000fe200048070ff */
[--C-:B------:R-:W-:Y:S02]  /*5e40*/  HADD2.F32 R105, -RZ, R106.reuse.H0_H0 ;  /* 0x2000006aff697230 */ /* 0x100fe40000004100 */
[----:B------:R-:W-:Y:S01]  /*5e50*/  FFMA R3, R81, R98, R3 ;  /* 0x0000006251037223 */ /* 0x000fe20000000003 */
[----:B------:R-:W-:Y:S01]  /*5e60*/  HADD2.F32 R106, -RZ, R106.H1_H1 ;  /* 0x3000006aff6a7230 */ /* 0x000fe20000004100 */
[----:B------:R-:W-:Y:S01]  /*5e70*/  F2FP.SATFINITE.E4M3.F32.PACK_AB_MERGE_C R159, R17, R16, R159 ;  /* 0x00000010119f723e */ /* 0x000fe2000480709f */
[----:B------:R-:W-:Y:S02]  /*5e80*/  HADD2.F32 R109, -RZ, R110.H0_H0 ;  /* 0x2000006eff6d7230 */ /* 0x000fe40000004100 */
[C---:B------:R-:W-:Y:S01]  /*5e90*/  FMUL R23, R78.reuse, R23 ;  /* 0x000000174e177220 */ /* 0x040fe20000400000 */
[--C-:B------:R-:W-:Y:S02]  /*5ea0*/  HADD2.F32 R103, -RZ, R104.reuse.H0_H0 ;  /* 0x20000068ff677230 */ /* 0x100fe40000004100 */
[C---:B------:R-:W-:Y:S01]  /*5eb0*/  FMUL R22, R78.reuse, R26 ;  /* 0x0000001a4e167220 */ /* 0x040fe20000400000 */
[----:B------:R-:W-:Y:S01]  /*5ec0*/  HADD2.F32 R104, -RZ, R104.H1_H1 ;  /* 0x30000068ff687230 */ /* 0x000fe20000004100 */
[----:B------:R1:W-:Y:S01]  /*5ed0*/  STS.128 [R168+UR43+0x2200], R156 ;  /* 0x0022009ca8007988 */ /* 0x0003e20008000c2b */
[C---:B------:R-:W-:Y:S01]  /*5ee0*/  FFMA R23, R81.reuse, R100, R23 ;  /* 0x0000006451177223 */ /* 0x040fe20000000017 */
[C---:B------:R-:W-:Y:S01]  /*5ef0*/  FFMA R20, R81.reuse, R101, R20 ;  /* 0x0000006551147223 */ /* 0x040fe20000000014 */
[C---:B------:R-:W-:Y:S01]  /*5f00*/  FFMA R21, R81.reuse, R102, R21 ;  /* 0x0000006651157223 */ /* 0x040fe20000000015 */
[----:B------:R-:W-:Y:S01]  /*5f10*/  FFMA R22, R81, R103, R22 ;  /* 0x0000006751167223 */ /* 0x000fe20000000016 */
[----:B------:R-:W-:Y:S01]  /*5f20*/  HADD2.F32 R110, -RZ, R110.H1_H1 ;  /* 0x3000006eff6e7230 */ /* 0x000fe20000004100 */
[----:B------:R-:W-:Y:S01]  /*5f30*/  F2FP.SATFINITE.E4M3.F32.PACK_AB_MERGE_C R161, R23, R3, RZ ;  /* 0x0000000317a1723e */ /* 0x000fe200048070ff */
[C---:B------:R-:W-:Y:S01]  /*5f40*/  FMUL R27, R78.reuse, R27 ;  /* 0x0000001b4e1b7220 */ /* 0x040fe20000400000 */
[--C-:B------:R-:W-:Y:S02]  /*5f50*/  HADD2.F32 R107, -RZ, R108.reuse.H0_H0 ;  /* 0x2000006cff6b7230 */ /* 0x100fe40000004100 */
[----:B------:R-:W-:Y:S01]  /*5f60*/  FMUL R26, R78, R30 ;  /* 0x0000001e4e1a7220 */ /* 0x000fe20000400000 */
[----:B------:R-:W-:Y:S01]  /*5f70*/  HADD2.F32 R108, -RZ, R108.H1_H1 ;  /* 0x3000006cff6c7230 */ /* 0x000fe20000004100 */
[----:B------:R-:W-:Y:S01]  /*5f80*/  F2FP.SATFINITE.E4M3.F32.PACK_AB_MERGE_C R160, R2, R0, R161 ;  /* 0x0000000002a0723e */ /* 0x000fe200048070a1 */
[C---:B------:R-:W-:Y:S01]  /*5f90*/  FFMA R27, R81.reuse, R104, R27 ;  /* 0x00000068511b7223 */ /* 0x040fe2000000001b */
[C---:B------:R-:W-:Y:S01]  /*5fa0*/  FFMA R24, R81.reuse, R105, R24 ;  /* 0x0000006951187223 */ /* 0x040fe20000000018 */
[C---:B------:R-:W-:Y:S01]  /*5fb0*/  FFMA R25, R81.reuse, R106, R25 ;  /* 0x0000006a51197223 */ /* 0x040fe20000000019 */
[----:B------:R-:W-:Y:S01]  /*5fc0*/  FFMA R26, R81, R107, R26 ;  /* 0x0000006b511a7223 */ /* 0x000fe2000000001a */
[C---:B------:R-:W-:Y:S01]  /*5fd0*/  FMUL R31, R78.reuse, R31 ;  /* 0x0000001f4e1f7220 */ /* 0x040fe20000400000 */
[--C-:B------:R-:W-:Y:S01]  /*5fe0*/  HADD2.F32 R111, -RZ, R112.reuse.H0_H0 ;  /* 0x20000070ff6f7230 */ /* 0x100fe20000004100 */
[----:B------:R-:W-:Y:S01]  /*5ff0*/  F2FP.SATFINITE.E4M3.F32.PACK_AB_MERGE_C R162, R27, R22, RZ ;  /* 0x000000161ba2723e */ /* 0x000fe200048070ff */
[----:B------:R-:W-:Y:S02]  /*6000*/  HADD2.F32 R112, -RZ, R112.H1_H1 ;  /* 0x30000070ff707230 */ /* 0x000fe40000004100 */
[C---:B------:R-:W-:Y:S01]  /*6010*/  FFMA R31, R81.reuse, R108, R31 ;  /* 0x0000006c511f7223 */ /* 0x040fe2000000001f */
[----:B------:R-:W-:Y:S01]  /*6020*/  FFMA R28, R81, R109, R28 ;  /* 0x0000006d511c7223 */ /* 0x000fe2000000001c */
[----:B------:R-:W-:Y:S01]  /*6030*/  F2FP.SATFINITE.E4M3.F32.PACK_AB_MERGE_C R161, R21, R20, R162 ;  /* 0x0000001415a1723e */ /* 0x000fe200048070a2 */
[----:B------:R-:W-:Y:S01]  /*6040*/  FFMA R29, R81, R110, R29 ;  /* 0x0000006e511d7223 */ /* 0x000fe2000000001d */
[C---:B------:R-:W-:Y:S01]  /*6050*/  FMUL R30, R78.reuse, R34 ;  /* 0x000000224e1e7220 */ /* 0x040fe20000400000 */
[----:B------:R-:W-:Y:S01]  /*6060*/  F2FP.SATFINITE.E4M3.F32.PACK_AB_MERGE_C R163, R31, R26, RZ ;  /* 0x0000001a1fa3723e */ /* 0x000fe200048070ff */
[C---:B------:R-:W-:Y:S01]  /*6070*/  FMUL R35, R78.reuse, R35 ;  /* 0x000000234e237220 */ /* 0x040fe20000400000 */
[--C-:B------:R-:W-:Y:S02]  /*6080*/  HADD2.F32 R115, -RZ, R116.reuse.H0_H0 ;  /* 0x20000074ff737230 */ /* 0x100fe40000004100 */
[----:B------:R-:W-:Y:S01]  /*6090*/  FFMA R30, R81, R111, R30 ;  /* 0x0000006f511e7223 */ /* 0x000fe2000000001e */
[----:B------:R-:W-:Y:S01]  /*60a0*/  F2FP.SATFINITE.E4M3.F32.PACK_AB_MERGE_C R162, R25, R24, R163 ;  /* 0x0000001819a2723e */ /* 0x000fe200048070a3 */
[C---:B------:R-:W-:Y:S01]  /*60b0*/  FFMA R35, R81.reuse, R112, R35 ;  /* 0x0000007051237223 */ /* 0x040fe20000000023 */
[C---:B------:R-:W-:Y:S01]  /*60c0*/  FFMA R32, R81.reuse, R113, R32 ;  /* 0x0000007151207223 */ /* 0x040fe20000000020 */
[----:B------:R-:W-:Y:S01]  /*60d0*/  FFMA R33, R81, R114, R33 ;  /* 0x0000007251217223 */ /* 0x000fe20000000021 */
[----:B------:R-:W-:Y:S02]  /*60e0*/  HADD2.F32 R116, -RZ, R116.H1_H1 ;  /* 0x30000074ff747230 */ /* 0x000fe40000004100 */
        /* <DEDUP_REMOVED lines=9> */
[----:B------:R-:W-:Y:S01]  /*6180*/  HADD2.F32 R120, -RZ, R120.H1_H1 ;  /* 0x30000078ff787230 */ /* 0x000fe20000004100 */
[----:B------:R1:W-:Y:S01]  /*6190*/  STS.128 [R178+0x2010], R160 ;  /* 0x002010a0b2007388 */ /* 0x0003e20000000c00 */
[----:B------:R-:W-:Y:S01]  /*61a0*/  F2FP.SATFINITE.E4M3.F32.PACK_AB_MERGE_C R184, R39, R34, RZ ;  /* 0x0000002227b8723e */ /* 0x000fe200048070ff */
[C---:B------:R-:W-:Y:S01]  /*61b0*/  FMUL R38, R78.reuse, R42 ;  /* 0x0000002a4e267220 */ /* 0x040fe20000400000 */
[C---:B------:R-:W-:Y:S01]  /*61c0*/  FMUL R43, R78.reuse, R43 ;  /* 0x0000002b4e2b7220 */ /* 0x040fe20000400000 */
[--C-:B------:R-:W-:Y:S01]  /*61d0*/  HADD2.F32 R123, -RZ, R124.reuse.H0_H0 ;  /* 0x2000007cff7b7230 */ /* 0x100fe20000004100 */
[----:B------:R-:W-:Y:S01]  /*61e0*/  F2FP.SATFINITE.E4M3.F32.PACK_AB_MERGE_C R184, R33, R32, R184 ;  /* 0x0000002021b8723e */ /* 0x000fe200048070b8 */
[C---:B------:R-:W-:Y:S01]  /*61f0*/  FFMA R38, R81.reuse, R119, R38 ;  /* 0x0000007751267223 */ /* 0x040fe20000000026 */
        /* <DEDUP_REMOVED lines=12> */
[C---:B------:R-:W-:Y:S01]  /*62c0*/  FFMA R45, R81.reuse, R126, R45 ;  /* 0x0000007e512d7223 */ /* 0x040fe2000000002d */
[----:B------:R-:W-:Y:S02]  /*62d0*/  HADD2.F32 R128, -RZ, R128.H1_H1 ;  /* 0x30000080ff807230 */ /* 0x000fe40000004100 */
[C---:B------:R-:W-:Y:S01]  /*62e0*/  FMUL R46, R78.reuse, R50 ;  /* 0x000000324e2e7220 */ /* 0x040fe20000400000 */
[C---:B------:R-:W-:Y:S01]  /*62f0*/  FMUL R51, R78.reuse, R51 ;  /* 0x000000334e337220 */ /* 0x040fe20000400000 */
[--C-:B------:R-:W-:Y:S02]  /*6300*/  HADD2.F32 R131, -RZ, R132.reuse.H0_H0 ;  /* 0x20000084ff837230 */ /* 0x100fe40000004100 */
[C---:B------:R-:W-:Y:S01]  /*6310*/  FMUL R50, R78.reuse, R54 ;  /* 0x000000364e327220 */ /* 0x040fe20000400000 */
[C---:B------:R-:W-:Y:S01]  /*6320*/  FFMA R46, R81.reuse, R127, R46 ;  /* 0x0000007f512e7223 */ /* 0x040fe2000000002e */
[----:B------:R-:W-:Y:S02]  /*6330*/  HADD2.F32 R132, -RZ, R132.H1_H1 ;  /* 0x30000084ff847230 */ /* 0x000fe40000004100 */
[C---:B------:R-:W-:Y:S01]  /*6340*/  FFMA R51, R81.reuse, R128, R51 ;  /* 0x0000008051337223 */ /* 0x040fe20000000033 */
[C---:B------:R-:W-:Y:S01]  /*6350*/  FMUL R55, R78.reuse, R55 ;  /* 0x000000374e377220 */ /* 0x040fe20000400000 */
[C---:B------:R-:W-:Y:S01]  /*6360*/  FFMA R48, R81.reuse, R129, R48 ;  /* 0x0000008151307223 */ /* 0x040fe20000000030 */
[C---:B------:R-:W-:Y:S01]  /*6370*/  FFMA R49, R81.reuse, R130, R49 ;  /* 0x0000008251317223 */ /* 0x040fe20000000031 */
[--C-:B------:R-:W-:Y:S02]  /*6380*/  HADD2.F32 R135, -RZ, R136.reuse.H0_H0 ;  /* 0x20000088ff877230 */ /* 0x100fe40000004100 */
[C---:B------:R-:W-:Y:S01]  /*6390*/  FFMA R50, R81.reuse, R131, R50 ;  /* 0x0000008351327223 */ /* 0x040fe20000000032 */
[----:B------:R-:W-:Y:S02]  /*63a0*/  HADD2.F32 R136, -RZ, R136.H1_H1 ;  /* 0x30000088ff887230 */ /* 0x000fe40000004100 */
[C---:B------:R-:W-:Y:S01]  /*63b0*/  FMUL R54, R78.reuse, R58 ;  /* 0x0000003a4e367220 */ /* 0x040fe20000400000 */
        /* <DEDUP_REMOVED lines=16> */
[----:B------:R-:W-:Y:S01]  /*64c0*/  FFMA R63, R81, R140, R63 ;  /* 0x0000008c513f7223 */ /* 0x000fe2000000003f */
[----:B------:R-:W-:Y:S01]  /*64d0*/  FMUL R67, R78, R67 ;  /* 0x000000434e437220 */ /* 0x000fe20000400000 */
[----:B------:R-:W-:Y:S01]  /*64e0*/  F2FP.SATFINITE.E4M3.F32.PACK_AB_MERGE_C R186, R47, R42, RZ ;  /* 0x0000002a2fba723e */ /* 0x000fe200048070ff */
[----:B------:R-:W-:Y:S01]  /*64f0*/  FFMA R60, R81, R83, R60 ;  /* 0x00000053513c7223 */ /* 0x000fe2000000003c */
[----:B------:R-:W-:Y:S01]  /*6500*/  F2FP.SATFINITE.E4M3.F32.PACK_AB_MERGE_C R187, R51, R46, RZ ;  /* 0x0000002e33bb723e */ /* 0x000fe200048070ff */
[C---:B------:R-:W-:Y:S01]  /*6510*/  FFMA R61, R81.reuse, R80, R61 ;  /* 0x00000050513d7223 */ /* 0x040fe2000000003d */
[C---:B------:R-:W-:Y:S01]  /*6520*/  FFMA R62, R81.reuse, R85, R62 ;  /* 0x00000055513e7223 */ /* 0x040fe2000000003e */
[----:B------:R-:W-:Y:S01]  /*6530*/  FFMA R67, R81, R82, R67 ;  /* 0x0000005251437223 */ /* 0x000fe20000000043 */
[----:B------:R-:W-:Y:S02]  /*6540*/  F2FP.SATFINITE.E4M3.F32.PACK_AB_MERGE_C R186, R41, R40, R186 ;  /* 0x0000002829ba723e */ /* 0x000fe400048070ba */
[----:B------:R-:W-:Y:S02]  /*6550*/  F2FP.SATFINITE.E4M3.F32.PACK_AB_MERGE_C R187, R45, R44, R187 ;  /* 0x0000002c2dbb723e */ /* 0x000fe400048070bb */
[----:B------:R-:W-:Y:S02]  /*6560*/  F2FP.SATFINITE.E4M3.F32.PACK_AB_MERGE_C R188, R55, R50, RZ ;  /* 0x0000003237bc723e */ /* 0x000fe400048070ff */
[----:B------:R-:W-:Y:S01]  /*6570*/  F2FP.SATFINITE.E4M3.F32.PACK_AB_MERGE_C R189, R59, R54, RZ ;  /* 0x000000363bbd723e */ /* 0x000fe200048070ff */
[----:B------:R1:W-:Y:S01]  /*6580*/  STS.128 [R177+0x2020], R184 ;  /* 0x002020b8b1007388 */ /* 0x0003e20000000c00 */
[----:B------:R-:W-:Y:S02]  /*6590*/  F2FP.SATFINITE.E4M3.F32.PACK_AB_MERGE_C R190, R63, R58, RZ ;  /* 0x0000003a3fbe723e */ /* 0x000fe400048070ff */
[----:B------:R-:W-:Y:S02]  /*65a0*/  F2FP.SATFINITE.E4M3.F32.PACK_AB_MERGE_C R182, R67, R62, RZ ;  /* 0x0000003e43b6723e */ /* 0x000fe400048070ff */
[----:B------:R-:W-:Y:S02]  /*65b0*/  F2FP.SATFINITE.E4M3.F32.PACK_AB_MERGE_C R188, R49, R48, R188 ;  /* 0x0000003031bc723e */ /* 0x000fe400048070bc */
[----:B------:R-:W-:Y:S02]  /*65c0*/  F2FP.SATFINITE.E4M3.F32.PACK_AB_MERGE_C R189, R53, R52, R189 ;  /* 0x0000003435bd723e */ /* 0x000fe400048070bd */
[----:B------:R-:W-:Y:S02]  /*65d0*/  F2FP.SATFINITE.E4M3.F32.PACK_AB_MERGE_C R190, R57, R56, R190 ;  /* 0x0000003839be723e */ /* 0x000fe400048070be */
[----:B------:R-:W-:Y:S02]  /*65e0*/  F2FP.SATFINITE.E4M3.F32.PACK_AB_MERGE_C R191, R61, R60, R182 ;  /* 0x0000003c3dbf723e */ /* 0x000fe400048070b6 */
[----:B------:R-:W-:Y:S03]  /*65f0*/  IADD3 R76, PT, PT, R76, 0x1, RZ ;  /* 0x000000014c4c7810 */ /* 0x000fe60007ffe0ff */
[----:B------:R1:W-:Y:S01]  /*6600*/  STS.128 [R176+0x2030], R188 ;  /* 0x002030bcb0007388 */ /* 0x0003e20000000c00 */
[----:B------:R-:W-:Y:S01]  /*6610*/  @!PT LDS RZ, [RZ] ;  /* 0x00000000fffff984 */ /* 0x000fe20000000800 */
[----:B------:R-:W-:Y:S01]  /*6620*/  @!PT LDS RZ, [RZ] ;  /* 0x00000000fffff984 */ /* 0x000fe20000000800 */
[----:B------:R-:W-:Y:S01]  /*6630*/  @!PT LDS RZ, [RZ] ;  /* 0x00000000fffff984 */ /* 0x000fe20000000800 */
[----:B------:R-:W-:Y:S01]  /*6640*/  @!PT LDS RZ, [RZ] ;  /* 0x00000000fffff984 */ /* 0x000fe20000000800 */
[----:B------:R3:W-:Y:S07]  /*6650*/  MEMBAR.ALL.CTA ;  /* 0x0000000000007992 */ /* 0x0007ee0000008000 */
[----:B---3--:R-:W3:Y:S02]  /*6660*/  FENCE.VIEW.ASYNC.S ;  /* 0x00000000000073c6 */ /* 0x008ee40000000000 */
[----:B---3--:R-:W-:Y:S06]  /*6670*/  BAR.SYNC.DEFER_BLOCKING 0x1, 0x80 ;  /* 0x0042000000007b1d */ /* 0x008fec0000010000 */
[----:B------:R-:W-:Y:S05]  /*6680*/  @P0 BRA `(.L_x_93) ;  /* 0x0000000000340947 */ /* 0x000fea0003800000 */
[----:B------:R-:W-:Y:S01]  /*6690*/  UIADD3 UR12, UPT, UPT, UR43, 0x2200, URZ ;  /* 0x000022002b0c7890 */ /* 0x000fe2000fffe0ff */
[----:B------:R-:W-:Y:S01]  /*66a0*/  R2UR UR9, R155 ;  /* 0x000000009b0972ca */ /* 0x000fe200000e0000 */
[----:B------:R-:W-:Y:S01]  /*66b0*/  UIADD3 UR10, UP0, UPT, UR46, 0x680, URZ ;  /* 0x000006802e0a7890 */ /* 0x000fe2000ff1e0ff */
[----:B------:R-:W-:Y:S01]  /*66c0*/  R2UR UR8, R165 ;  /* 0x00000000a50872ca */ /* 0x000fe200000e0000 */
[----:B------:R-:W-:Y:S02]  /*66d0*/  UMOV UR7, UR36 ;  /* 0x0000002400077c82 */ /* 0x000fe40008000000 */
[----:B------:R-:W-:Y:S01]  /*66e0*/  IMAD.U32 R179, RZ, RZ, UR12 ;  /* 0x0000000cffb37e24 */ /* 0x000fe2000f8e00ff */
[----:B------:R-:W-:Y:S04]  /*66f0*/  UIADD3.X UR11, UPT, UPT, URZ, UR47, URZ, UP0, !UPT ;  /* 0x0000002fff0b7290 */ /* 0x000fe800087fe4ff */
[----:B------:R-:W-:Y:S03]  /*6700*/  R2UR UR4, R179 ;  /* 0x00000000b30472ca */ /* 0x000fe600000e0000 */
[----:B------:R-:W-:Y:S02]  /*6710*/  USHF.L.U32 UR5, UR9, 0x6, URZ ;  /* 0x0000000609057899 */ /* 0x000fe400080006ff */
[----:B------:R-:W-:Y:S09]  /*6720*/  USHF.L.U32 UR6, UR8, 0x7, URZ ;  /* 0x0000000708067899 */ /* 0x000ff200080006ff */
[----:B------:R3:W-:Y:S01]  /*6730*/  UTMASTG.3D [UR4], [UR10] ;  /* 0x000000040a0073b5 */ /* 0x0007e20008010000 */
[----:B------:R0:W-:Y:S01]  /*6740*/  UTMACMDFLUSH ;  /* 0x00000000000079b7 */ /* 0x0001e20000000000 */
[----:B---3--:R-:W-:Y:S04]  /*6750*/  DEPBAR.LE SB0, 0x0 ;  /* 0x000080000000791a */ /* 0x008fe80000000000 */
.L_x_93:
[----:B------:R-:W-:Y:S05]  /*6760*/  BSYNC.RECONVERGENT B0 ;  /* 0x0000000000007941 */ /* 0x000fea0003800200 */
.L_x_92:
[----:B------:R-:W-:Y:S01]  /*6770*/  BAR.SYNC.DEFER_BLOCKING 0x1, 0x80 ;  /* 0x0042000000007b1d */ /* 0x000fe20000010000 */
[----:B------:R-:W-:Y:S01]  /*6780*/  ISETP.NE.AND P2, PT, R180, RZ, PT ;  /* 0x000000ffb400720c */ /* 0x000fe20003f45270 */
[----:B------:R-:W-:Y:S01]  /*6790*/  IMAD.IADD R155, R75, 0x1, R143 ;  /* 0x000000014b9b7824 */ /* 0x000fe200078e028f */
[----:B------:R-:W-:Y:S01]  /*67a0*/  ISETP.NE.AND P0, PT, R181, 0x2, PT ;  /* 0x00000002b500780c */ /* 0x000fe20003f05270 */
[----:B------:R-:W-:Y:S01]  /*67b0*/  IMAD.IADD R165, R77, 0x1, R154 ;  /* 0x000000014da57824 */ /* 0x000fe200078e029a */
[----:B------:R-:W-:Y:S02]  /*67c0*/  ISETP.NE.AND P1, PT, R76, 0x4, PT ;  /* 0x000000044c00780c */ /* 0x000fe40003f25270 */
[----:B------:R-:W-:Y:S02]  /*67d0*/  SEL R3, RZ, 0x1, P0 ;  /* 0x00000001ff037807 */ /* 0x000fe40000000000 */
[----:B------:R-:W-:Y:S02]  /*67e0*/  SEL R0, RZ, 0x1, P1 ;  /* 0x00000001ff007807 */ /* 0x000fe40000800000 */
[----:B------:R-:W-:Y:S02]  /*67f0*/  LOP3.LUT R174, R174, R3, RZ, 0x3c, !PT ;  /* 0x00000003aeae7212 */ /* 0x000fe400078e3cff */
[----:B------:R-:W-:Y:S02]  /*6800*/  LOP3.LUT R175, R175, R0, RZ, 0x3c, !PT ;  /* 0x00000000afaf7212 */ /* 0x000fe400078e3cff */
[----:B------:R-:W-:Y:S02]  /*6810*/  @P2 R2UR UR36, R171 ;  /* 0x00000000ab2422ca */ /* 0x000fe400000e0000 */
[----:B------:R-:W-:Y:S02]  /*6820*/  SEL R181, R181, RZ, P0 ;  /* 0x000000ffb5b57207 */ /* 0x000fe40000000000 */
[----:B------:R-:W-:Y:S01]  /*6830*/  SEL R76, R76, RZ, P1 ;  /* 0x000000ff4c4c7207 */ /* 0x000fe20000800000 */
[----:B------:R-:W-:Y:S10]  /*6840*/  @P2 BRA `(.L_x_94) ;  /* 0xffffffdc00702947 */ /* 0x000ff4000383ffff */
[----:B------:R-:W-:Y:S05]  /*6850*/  EXIT ;  /* 0x000000000000794d */ /* 0x000fea0003800000 */
.L_x_19:
[----:B--2---:R2:W1:Y:S02]  /*6860*/  SYNCS.PHASECHK.TRANS64.TRYWAIT P0, [R3+URZ+0xd0], R2 ;  /* 0x0000d002030075a7 */ /* 0x00446400080011ff */
[----:B-1----:R-:W-:Y:S05]  /*6870*/  @!P0 NANOSLEEP.SYNCS 0x989680 ;  /* 0x009896800000895d */ /* 0x002fea0003900000 */
[----:B------:R-:W1:Y:S02]  /*6880*/  @!P0 SYNCS.PHASECHK.TRANS64 P0, [R3+URZ+0xd0], R2 ;  /* 0x0000d002030085a7 */ /* 0x000e6400080010ff */
[----:B-1----:R-:W-:Y:S05]  /*6890*/  @!P0 BRA `(.L_x_19) ;  /* 0xfffffffc00f08947 */ /* 0x002fea000383ffff */
[----:B------:R-:W-:Y:S05]  /*68a0*/  BRA `(.L_x_95) ;  /* 0xffffffac00347947 */ /* 0x000fea000383ffff */
.L_x_22:
[----:B-1----:R-:W-:-:S07]  /*68b0*/  MOV R2, UR33 ;  /* 0x0000002100027c02 */ /* 0x002fce0008000f00 */
.L_x_96:
[----:B-1----:R1:W2:Y:S02]  /*68c0*/  SYNCS.PHASECHK.TRANS64.TRYWAIT P0, [R2+URZ+0x20], R5 ;  /* 0x00002005020075a7 */ /* 0x0022a400080011ff */
[----:B--2---:R-:W-:Y:S05]  /*68d0*/  @!P0 NANOSLEEP.SYNCS 0x989680 ;  /* 0x009896800000895d */ /* 0x004fea0003900000 */
[----:B------:R-:W2:Y:S02]  /*68e0*/  @!P0 SYNCS.PHASECHK.TRANS64 P0, [R2+URZ+0x20], R5 ;  /* 0x00002005020085a7 */ /* 0x000ea400080010ff */
[----:B--2---:R-:W-:Y:S05]  /*68f0*/  @!P0 BRA `(.L_x_96) ;  /* 0xfffffffc00f08947 */ /* 0x004fea000383ffff */
[----:B------:R-:W-:Y:S05]  /*6900*/  BRA `(.L_x_21) ;  /* 0xffffffac00847947 */ /* 0x000fea000383ffff */
.L_x_28:
[----:B-1----:R-:W-:-:S07]  /*6910*/  MOV R2, UR17 ;  /* 0x0000001100027c02 */ /* 0x002fce0008000f00 */
.L_x_97:
[----:B-1----:R1:W2:Y:S02]  /*6920*/  SYNCS.PHASECHK.TRANS64.TRYWAIT P0, [R2+URZ+0x20], R5 ;  /* 0x00002005020075a7 */ /* 0x0022a400080011ff */
[----:B--2---:R-:W-:Y:S05]  /*6930*/  @!P0 NANOSLEEP.SYNCS 0x989680 ;  /* 0x009896800000895d */ /* 0x004fea0003900000 */
[----:B------:R-:W2:Y:S02]  /*6940*/  @!P0 SYNCS.PHASECHK.TRANS64 P0, [R2+URZ+0x20], R5 ;  /* 0x00002005020085a7 */ /* 0x000ea400080010ff */
[----:B--2---:R-:W-:Y:S05]  /*6950*/  @!P0 BRA `(.L_x_97) ;  /* 0xfffffffc00f08947 */ /* 0x004fea000383ffff */
[----:B------:R-:W-:Y:S05]  /*6960*/  BRA `(.L_x_27) ;  /* 0xffffffb0002c7947 */ /* 0x000fea000383ffff */
.L_x_32:
[----:B-1----:R1:W2:Y:S02]  /*6970*/  SYNCS.PHASECHK.TRANS64.TRYWAIT P0, [R2+URZ+0x60], R3 ;  /* 0x00006003020075a7 */ /* 0x0022a400080011ff */
[----:B--2---:R-:W-:Y:S05]  /*6980*/  @!P0 NANOSLEEP.SYNCS 0x989680 ;  /* 0x009896800000895d */ /* 0x004fea0003900000 */
[----:B------:R-:W2:Y:S02]  /*6990*/  @!P0 SYNCS.PHASECHK.TRANS64 P0, [R2+URZ+0x60], R3 ;  /* 0x00006003020085a7 */ /* 0x000ea400080010ff */
[----:B--2---:R-:W-:Y:S05]  /*69a0*/  @!P0 BRA `(.L_x_32) ;  /* 0xfffffffc00f08947 */ /* 0x004fea000383ffff */
[----:B------:R-:W-:Y:S05]  /*69b0*/  BRA `(.L_x_98) ;  /* 0xffffffb000bc7947 */ /* 0x000fea000383ffff */
.L_x_36:
[----:B----4-:R-:W-:-:S07]  /*69c0*/  MOV R0, UR5 ;  /* 0x0000000500007c02 */ /* 0x010fce0008000f00 */
.L_x_99:
[----:B-1----:R1:W2:Y:S02]  /*69d0*/  SYNCS.PHASECHK.TRANS64.TRYWAIT P0, [R0+URZ], R3 ;  /* 0x00000003000075a7 */ /* 0x0022a400080011ff */
[----:B--2---:R-:W-:Y:S05]  /*69e0*/  @!P0 NANOSLEEP.SYNCS 0x989680 ;  /* 0x009896800000895d */ /* 0x004fea0003900000 */
[----:B------:R-:W2:Y:S02]  /*69f0*/  @!P0 SYNCS.PHASECHK.TRANS64 P0, [R0+URZ], R3 ;  /* 0x00000003000085a7 */ /* 0x000ea400080010ff */
[----:B--2---:R-:W-:Y:S05]  /*6a00*/  @!P0 BRA `(.L_x_99) ;  /* 0xfffffffc00f08947 */ /* 0x004fea000383ffff */
[----:B------:R-:W-:Y:S05]  /*6a10*/  BRA `(.L_x_100) ;  /* 0xffffffb8002c7947 */ /* 0x000fea000383ffff */
.L_x_37:
[----:B----4-:R-:W-:-:S07]  /*6a20*/  MOV R0, UR5 ;  /* 0x0000000500007c02 */ /* 0x010fce0008000f00 */
.L_x_101:
[----:B-1----:R1:W2:Y:S02]  /*6a30*/  SYNCS.PHASECHK.TRANS64.TRYWAIT P0, [R0+URZ], R3 ;  /* 0x00000003000075a7 */ /* 0x0022a400080011ff */
[----:B--2---:R-:W-:Y:S05]  /*6a40*/  @!P0 NANOSLEEP.SYNCS 0x989680 ;  /* 0x009896800000895d */ /* 0x004fea0003900000 */
[----:B------:R-:W2:Y:S02]  /*6a50*/  @!P0 SYNCS.PHASECHK.TRANS64 P0, [R0+URZ], R3 ;  /* 0x00000003000085a7 */ /* 0x000ea400080010ff */
[----:B--2---:R-:W-:Y:S05]  /*6a60*/  @!P0 BRA `(.L_x_101) ;  /* 0xfffffffc00f08947 */ /* 0x004fea000383ffff */
[----:B------:R-:W-:Y:S05]  /*6a70*/  BRA `(.L_x_102) ;  /* 0xffffffb800387947 */ /* 0x000fea000383ffff */
.L_x_38:
[----:B----4-:R-:W-:-:S07]  /*6a80*/  MOV R0, UR5 ;  /* 0x0000000500007c02 */ /* 0x010fce0008000f00 */
.L_x_103:
[----:B-1----:R1:W2:Y:S02]  /*6a90*/  SYNCS.PHASECHK.TRANS64.TRYWAIT P0, [R0+URZ], R3 ;  /* 0x00000003000075a7 */ /* 0x0022a400080011ff */
[----:B--2---:R-:W-:Y:S05]  /*6aa0*/  @!P0 NANOSLEEP.SYNCS 0x989680 ;  /* 0x009896800000895d */ /* 0x004fea0003900000 */
[----:B------:R-:W2:Y:S02]  /*6ab0*/  @!P0 SYNCS.PHASECHK.TRANS64 P0, [R0+URZ], R3 ;  /* 0x00000003000085a7 */ /* 0x000ea400080010ff */
[----:B--2---:R-:W-:Y:S05]  /*6ac0*/  @!P0 BRA `(.L_x_103) ;  /* 0xfffffffc00f08947 */ /* 0x004fea000383ffff */
[----:B------:R-:W-:Y:S05]  /*6ad0*/  BRA `(.L_x_104) ;  /* 0xffffffb800447947 */ /* 0x000fea000383ffff */
.L_x_41:
[----:B-1----:R1:W2:Y:S02]  /*6ae0*/  SYNCS.PHASECHK.TRANS64.TRYWAIT P0, [R0+URZ+0xc0], R5 ;  /* 0x0000c005000075a7 */ /* 0x0022a400080011ff */
[----:B--2---:R-:W-:Y:S05]  /*6af0*/  @!P0 NANOSLEEP.SYNCS 0x989680 ;  /* 0x009896800000895d */ /* 0x004fea0003900000 */
[----:B------:R-:W2:Y:S02]  /*6b00*/  @!P0 SYNCS.PHASECHK.TRANS64 P0, [R0+URZ+0xc0], R5 ;  /* 0x0000c005000085a7 */ /* 0x000ea400080010ff */
[----:B--2---:R-:W-:Y:S05]  /*6b10*/  @!P0 BRA `(.L_x_41) ;  /* 0xfffffffc00f08947 */ /* 0x004fea000383ffff */
[----:B------:R-:W-:Y:S05]  /*6b20*/  BRA `(.L_x_105) ;  /* 0xffffffb800a07947 */ /* 0x000fea000383ffff */
.L_x_42:
[----:B------:R-:W-:-:S07]  /*6b30*/  MOV R0, UR5 ;  /* 0x0000000500007c02 */ /* 0x000fce0008000f00 */
.L_x_106:
[----:B-1----:R1:W2:Y:S02]  /*6b40*/  SYNCS.PHASECHK.TRANS64.TRYWAIT P0, [R0+URZ+0x70], R5 ;  /* 0x00007005000075a7 */ /* 0x0022a400080011ff */
[----:B--2---:R-:W-:Y:S05]  /*6b50*/  @!P0 NANOSLEEP.SYNCS 0x989680 ;  /* 0x009896800000895d */ /* 0x004fea0003900000 */
[----:B------:R-:W2:Y:S02]  /*6b60*/  @!P0 SYNCS.PHASECHK.TRANS64 P0, [R0+URZ+0x70], R5 ;  /* 0x00007005000085a7 */ /* 0x000ea400080010ff */
[----:B--2---:R-:W-:Y:S05]  /*6b70*/  @!P0 BRA `(.L_x_106) ;  /* 0xfffffffc00f08947 */ /* 0x004fea000383ffff */
[----:B------:R-:W-:Y:S05]  /*6b80*/  BRA `(.L_x_107) ;  /* 0xffffffb800b07947 */ /* 0x000fea000383ffff */
.L_x_43:
[----:B-1----:R1:W2:Y:S02]  /*6b90*/  SYNCS.PHASECHK.TRANS64.TRYWAIT P1, [R0+URZ+0x60], R5 ;  /* 0x00006005000075a7 */ /* 0x0022a400080211ff */
[----:B--2---:R-:W-:Y:S05]  /*6ba0*/  @!P1 NANOSLEEP.SYNCS 0x989680 ;  /* 0x009896800000995d */ /* 0x004fea0003900000 */
[----:B------:R-:W2:Y:S02]  /*6bb0*/  @!P1 SYNCS.PHASECHK.TRANS64 P1, [R0+URZ+0x60], R5 ;  /* 0x00006005000095a7 */ /* 0x000ea400080210ff */
[----:B--2---:R-:W-:Y:S05]  /*6bc0*/  @!P1 BRA `(.L_x_43) ;  /* 0xfffffffc00f09947 */ /* 0x004fea000383ffff */
[----:B------:R-:W-:Y:S05]  /*6bd0*/  BRA `(.L_x_108) ;  /* 0xffffffb800e07947 */ /* 0x000fea000383ffff */
.L_x_46:
[----:B------:R-:W-:-:S07]  /*6be0*/  MOV R0, UR5 ;  /* 0x0000000500007c02 */ /* 0x000fce0008000f00 */
.L_x_109:
[----:B-1----:R1:W2:Y:S02]  /*6bf0*/  SYNCS.PHASECHK.TRANS64.TRYWAIT P0, [R0+URZ+0x70], R3 ;  /* 0x00007003000075a7 */ /* 0x0022a400080011ff */
[----:B--2---:R-:W-:Y:S05]  /*6c00*/  @!P0 NANOSLEEP.SYNCS 0x989680 ;  /* 0x009896800000895d */ /* 0x004fea0003900000 */
[----:B------:R-:W2:Y:S02]  /*6c10*/  @!P0 SYNCS.PHASECHK.TRANS64 P0, [R0+URZ+0x70], R3 ;  /* 0x00007003000085a7 */ /* 0x000ea400080010ff */
[----:B--2---:R-:W-:Y:S05]  /*6c20*/  @!P0 BRA `(.L_x_109) ;  /* 0xfffffffc00f08947 */ /* 0x004fea000383ffff */
[----:B------:R-:W-:Y:S05]  /*6c30*/  BRA `(.L_x_45) ;  /* 0xffffffbc00347947 */ /* 0x000fea000383ffff */
.L_x_53:
[----:B-1----:R1:W2:Y:S02]  /*6c40*/  SYNCS.PHASECHK.TRANS64.TRYWAIT P1, [R0+URZ+0x60], R5 ;  /* 0x00006005000075a7 */ /* 0x0022a400080211ff */
[----:B--2---:R-:W-:Y:S05]  /*6c50*/  @!P1 NANOSLEEP.SYNCS 0x989680 ;  /* 0x009896800000995d */ /* 0x004fea0003900000 */
[----:B------:R-:W2:Y:S02]  /*6c60*/  @!P1 SYNCS.PHASECHK.TRANS64 P1, [R0+URZ+0x60], R5 ;  /* 0x00006005000095a7 */ /* 0x000ea400080210ff */
[----:B--2---:R-:W-:Y:S05]  /*6c70*/  @!P1 BRA `(.L_x_53) ;  /* 0xfffffffc00f09947 */ /* 0x004fea000383ffff */
[----:B------:R-:W-:Y:S05]  /*6c80*/  BRA `(.L_x_110) ;  /* 0xffffffc000947947 */ /* 0x000fea000383ffff */
.L_x_54:
[----:B------:R-:W-:-:S07]  /*6c90*/  MOV R3, UR8 ;  /* 0x0000000800037c02 */ /* 0x000fce0008000f00 */
.L_x_111:
[----:B-1----:R1:W2:Y:S02]  /*6ca0*/  SYNCS.PHASECHK.TRANS64.TRYWAIT P0, [R3+URZ+0xa0], R0 ;  /* 0x0000a000030075a7 */ /* 0x0022a400080011ff */
[----:B--2---:R-:W-:Y:S05]  /*6cb0*/  @!P0 NANOSLEEP.SYNCS 0x989680 ;  /* 0x009896800000895d */ /* 0x004fea0003900000 */
[----:B------:R-:W2:Y:S02]  /*6cc0*/  @!P0 SYNCS.PHASECHK.TRANS64 P0, [R3+URZ+0xa0], R0 ;  /* 0x0000a000030085a7 */ /* 0x000ea400080010ff */
[----:B--2---:R-:W-:Y:S05]  /*6cd0*/  @!P0 BRA `(.L_x_111) ;  /* 0xfffffffc00f08947 */ /* 0x004fea000383ffff */
[----:B------:R-:W-:Y:S05]  /*6ce0*/  BRA `(.L_x_112) ;  /* 0xffffffc000cc7947 */ /* 0x000fea000383ffff */
.L_x_57:
[----:B------:R-:W-:Y:S07]  /*6cf0*/  MOV R0, UR7 ;  /* 0x0000000700007c02 */ /* 0x000fee0008000f00 */
.L_x_113:
[----:B-1----:R1:W2:Y:S02]  /*6d00*/  SYNCS.PHASECHK.TRANS64.TRYWAIT P0, [R0+URZ], R3 ;  /* 0x00000003000075a7 */ /* 0x0022a400080011ff */
[----:B--2---:R-:W-:Y:S05]  /*6d10*/  @!P0 NANOSLEEP.SYNCS 0x989680 ;  /* 0x009896800000895d */ /* 0x004fea0003900000 */
[----:B------:R-:W2:Y:S02]  /*6d20*/  @!P0 SYNCS.PHASECHK.TRANS64 P0, [R0+URZ], R3 ;  /* 0x00000003000085a7 */ /* 0x000ea400080010ff */
[----:B--2---:R-:W-:Y:S05]  /*6d30*/  @!P0 BRA `(.L_x_113) ;  /* 0xfffffffc00f08947 */ /* 0x004fea000383ffff */
[----:B------:R-:W-:Y:S05]  /*6d40*/  BRA `(.L_x_56) ;  /* 0xffffffc000e87947 */ /* 0x000fea000383ffff */
.L_x_60:
[----:B------:R-:W-:-:S07]  /*6d50*/  MOV R0, UR5 ;  /* 0x0000000500007c02 */ /* 0x000fce0008000f00 */
.L_x_114:
[----:B--2---:R2:W3:Y:S02]  /*6d60*/  SYNCS.PHASECHK.TRANS64.TRYWAIT P0, [R0+URZ], R3 ;  /* 0x00000003000075a7 */ /* 0x0044e400080011ff */
[----:B---3--:R-:W-:Y:S05]  /*6d70*/  @!P0 NANOSLEEP.SYNCS 0x989680 ;  /* 0x009896800000895d */ /* 0x008fea0003900000 */
[----:B------:R-:W3:Y:S02]  /*6d80*/  @!P0 SYNCS.PHASECHK.TRANS64 P0, [R0+URZ], R3 ;  /* 0x00000003000085a7 */ /* 0x000ee400080010ff */
[----:B---3--:R-:W-:Y:S05]  /*6d90*/  @!P0 BRA `(.L_x_114) ;  /* 0xfffffffc00f08947 */ /* 0x008fea000383ffff */
[----:B------:R-:W-:Y:S05]  /*6da0*/  BRA `(.L_x_115) ;  /* 0xffffffc4009c7947 */ /* 0x000fea000383ffff */
.L_x_61:
[----:B------:R-:W-:-:S07]  /*6db0*/  MOV R0, UR5 ;  /* 0x0000000500007c02 */ /* 0x000fce0008000f00 */
.L_x_116:
[----:B-1----:R1:W2:Y:S02]  /*6dc0*/  SYNCS.PHASECHK.TRANS64.TRYWAIT P0, [R0+URZ], R3 ;  /* 0x00000003000075a7 */ /* 0x0022a400080011ff */
[----:B--2---:R-:W-:Y:S05]  /*6dd0*/  @!P0 NANOSLEEP.SYNCS 0x989680 ;  /* 0x009896800000895d */ /* 0x004fea0003900000 */
[----:B------:R-:W2:Y:S02]  /*6de0*/  @!P0 SYNCS.PHASECHK.TRANS64 P0, [R0+URZ], R3 ;  /* 0x00000003000085a7 */ /* 0x000ea400080010ff */
[----:B--2---:R-:W-:Y:S05]  /*6df0*/  @!P0 BRA `(.L_x_116) ;  /* 0xfffffffc00f08947 */ /* 0x004fea000383ffff */
[----:B------:R-:W-:Y:S05]  /*6e00*/  BRA `(.L_x_117) ;  /* 0xffffffc400a87947 */ /* 0x000fea000383ffff */
.L_x_62:
[----:B------:R-:W-:-:S07]  /*6e10*/  MOV R0, UR5 ;  /* 0x0000000500007c02 */ /* 0x000fce0008000f00 */
.L_x_118:
[----:B-1----:R1:W2:Y:S02]  /*6e20*/  SYNCS.PHASECHK.TRANS64.TRYWAIT P0, [R0+URZ], R3 ;  /* 0x00000003000075a7 */ /* 0x0022a400080011ff */
[----:B--2---:R-:W-:Y:S05]  /*6e30*/  @!P0 NANOSLEEP.SYNCS 0x989680 ;  /* 0x009896800000895d */ /* 0x004fea0003900000 */
[----:B------:R-:W2:Y:S02]  /*6e40*/  @!P0 SYNCS.PHASECHK.TRANS64 P0, [R0+URZ], R3 ;  /* 0x00000003000085a7 */ /* 0x000ea400080010ff */
[----:B--2---:R-:W-:Y:S05]  /*6e50*/  @!P0 BRA `(.L_x_118) ;  /* 0xfffffffc00f08947 */ /* 0x004fea000383ffff */
[----:B------:R-:W-:Y:S05]  /*6e60*/  BRA `(.L_x_119) ;  /* 0xffffffc400b47947 */ /* 0x000fea000383ffff */
.L_x_63:
[----:B------:R-:W-:-:S07]  /*6e70*/  MOV R0, UR7 ;  /* 0x0000000700007c02 */ /* 0x000fce0008000f00 */
.L_x_120:
[----:B-1----:R1:W2:Y:S02]  /*6e80*/  SYNCS.PHASECHK.TRANS64.TRYWAIT P0, [R0+URZ], R3 ;  /* 0x00000003000075a7 */ /* 0x0022a400080011ff */
[----:B--2---:R-:W-:Y:S05]  /*6e90*/  @!P0 NANOSLEEP.SYNCS 0x989680 ;  /* 0x009896800000895d */ /* 0x004fea0003900000 */
[----:B------:R-:W2:Y:S02]  /*6ea0*/  @!P0 SYNCS.PHASECHK.TRANS64 P0, [R0+URZ], R3 ;  /* 0x00000003000085a7 */ /* 0x000ea400080010ff */
[----:B--2---:R-:W-:Y:S05]  /*6eb0*/  @!P0 BRA `(.L_x_120) ;  /* 0xfffffffc00f08947 */ /* 0x004fea000383ffff */
[----:B------:R-:W-:Y:S05]  /*6ec0*/  BRA `(.L_x_121) ;  /* 0xffffffc400c07947 */ /* 0x000fea000383ffff */
.L_x_68:
[----:B---3--:R3:W1:Y:S02]  /*6ed0*/  SYNCS.PHASECHK.TRANS64.TRYWAIT P0, [R0+URZ+0x60], R3 ;  /* 0x00006003000075a7 */ /* 0x00866400080011ff */
[----:B-1----:R-:W-:Y:S05]  /*6ee0*/  @!P0 NANOSLEEP.SYNCS 0x989680 ;  /* 0x009896800000895d */ /* 0x002fea0003900000 */
[----:B------:R-:W1:Y:S02]  /*6ef0*/  @!P0 SYNCS.PHASECHK.TRANS64 P0, [R0+URZ+0x60], R3 ;  /* 0x00006003000085a7 */ /* 0x000e6400080010ff */
[----:B-1----:R-:W-:Y:S05]  /*6f00*/  @!P0 BRA `(.L_x_68) ;  /* 0xfffffffc00f08947 */ /* 0x002fea000383ffff */
[----:B------:R-:W-:Y:S05]  /*6f10*/  BRA `(.L_x_122) ;  /* 0xffffffc800bc7947 */ /* 0x000fea000383ffff */
.L_x_71:
[----:B------:R-:W-:Y:S07]  /*6f20*/  MOV R0, UR6 ;  /* 0x0000000600007c02 */ /* 0x000fee0008000f00 */
.L_x_123:
[----:B-1----:R1:W3:Y:S02]  /*6f30*/  SYNCS.PHASECHK.TRANS64.TRYWAIT P0, [R0+URZ+0x58], R3 ;  /* 0x00005803000075a7 */ /* 0x0022e400080011ff */
[----:B---3--:R-:W-:Y:S05]  /*6f40*/  @!P0 NANOSLEEP.SYNCS 0x989680 ;  /* 0x009896800000895d */ /* 0x008fea0003900000 */
[----:B------:R-:W3:Y:S02]  /*6f50*/  @!P0 SYNCS.PHASECHK.TRANS64 P0, [R0+URZ+0x58], R3 ;  /* 0x00005803000085a7 */ /* 0x000ee400080010ff */
[----:B---3--:R-:W-:Y:S05]  /*6f60*/  @!P0 BRA `(.L_x_123) ;  /* 0xfffffffc00f08947 */ /* 0x008fea000383ffff */
[----:B------:R-:W-:Y:S05]  /*6f70*/  BRA `(.L_x_70) ;  /* 0xffffffcc00a87947 */ /* 0x000fea000383ffff */
.L_x_74:
[----:B------:R-:W-:Y:S07]  /*6f80*/  MOV R3, UR6 ;  /* 0x0000000600037c02 */ /* 0x000fee0008000f00 */
.L_x_124:
[----:B-1----:R1:W2:Y:S02]  /*6f90*/  SYNCS.PHASECHK.TRANS64.TRYWAIT P2, [R3+URZ+0x48], R26 ;  /* 0x0000481a030075a7 */ /* 0x0022a400080411ff */
[----:B--2---:R-:W-:Y:S05]  /*6fa0*/  @!P2 NANOSLEEP.SYNCS 0x989680 ;  /* 0x009896800000a95d */ /* 0x004fea0003900000 */
[----:B------:R-:W2:Y:S02]  /*6fb0*/  @!P2 SYNCS.PHASECHK.TRANS64 P2, [R3+URZ+0x48], R26 ;  /* 0x0000481a0300a5a7 */ /* 0x000ea400080410ff */
[----:B--2---:R-:W-:Y:S05]  /*6fc0*/  @!P2 BRA `(.L_x_124) ;  /* 0xfffffffc00f0a947 */ /* 0x004fea000383ffff */
[----:B------:R-:W-:Y:S05]  /*6fd0*/  BRA `(.L_x_125) ;  /* 0xffffffd0003c7947 */ /* 0x000fea000383ffff */
.L_x_77:
[----:B--2---:R2:W4:Y:S02]  /*6fe0*/  SYNCS.PHASECHK.TRANS64.TRYWAIT P0, [R0+URZ+0x60], R3 ;  /* 0x00006003000075a7 */ /* 0x00452400080011ff */
[----:B----4-:R-:W-:Y:S05]  /*6ff0*/  @!P0 NANOSLEEP.SYNCS 0x989680 ;  /* 0x009896800000895d */ /* 0x010fea0003900000 */
[----:B------:R-:W4:Y:S02]  /*7000*/  @!P0 SYNCS.PHASECHK.TRANS64 P0, [R0+URZ+0x60], R3 ;  /* 0x00006003000085a7 */ /* 0x000f2400080010ff */
[----:B----4-:R-:W-:Y:S05]  /*7010*/  @!P0 BRA `(.L_x_77) ;  /* 0xfffffffc00f08947 */ /* 0x010fea000383ffff */
[----:B------:R-:W-:Y:S05]  /*7020*/  BRA `(.L_x_126) ;  /* 0xffffffd4008c7947 */ /* 0x000fea000383ffff */
.L_x_88:
[----:B-1----:R-:W-:Y:S04]  /*7030*/  MOV R0, UR43 ;  /* 0x0000002b00007c02 */ /* 0x002fe80008000f00 */
[----:B------:R1:W2:Y:S03]  /*7040*/  SYNCS.PHASECHK.TRANS64.TRYWAIT P1, [R0+URZ+0x40], R3 ;  /* 0x00004003000075a7 */ /* 0x0002a600080211ff */
[----:B--2---:R-:W-:Y:S05]  /*7050*/  @!P1 NANOSLEEP.SYNCS 0x989680 ;  /* 0x009896800000995d */ /* 0x004fea0003900000 */
[----:B------:R-:W2:Y:S02]  /*7060*/  @!P1 SYNCS.PHASECHK.TRANS64 P1, [R0+URZ+0x40], R3 ;  /* 0x00004003000095a7 */ /* 0x000ea400080210ff */
[----:B--2---:R-:W-:Y:S05]  /*7070*/  @!P1 BRA `(.L_x_88) ;  /* 0xfffffffc00ec9947 */ /* 0x004fea000383ffff */
[----:B------:R-:W-:Y:S05]  /*7080*/  BRA `(.L_x_87) ;  /* 0xffffffe000887947 */ /* 0x000fea000383ffff */
.L_x_90:
[----:B------:R1:W1:Y:S02]  /*7090*/  SYNCS.PHASECHK.TRANS64.TRYWAIT P1, [R156+URZ+0x80], R5 ;  /* 0x000080059c0075a7 */ /* 0x00026400080211ff */
[----:B-1----:R-:W-:Y:S05]  /*70a0*/  @!P1 NANOSLEEP.SYNCS 0x989680 ;  /* 0x009896800000995d */ /* 0x002fea0003900000 */
[----:B------:R-:W1:Y:S02]  /*70b0*/  @!P1 SYNCS.PHASECHK.TRANS64 P1, [R156+URZ+0x80], R5 ;  /* 0x000080059c0095a7 */ /* 0x000e6400080210ff */
[----:B-1----:R-:W-:Y:S05]  /*70c0*/  @!P1 BRA `(.L_x_90) ;  /* 0xfffffffc00f09947 */ /* 0x002fea000383ffff */
[----:B------:R-:W-:Y:S05]  /*70d0*/  BRA `(.L_x_89) ;  /* 0xffffffe000cc7947 */ /* 0x000fea000383ffff */
        .weak           $__internal_0_$__cuda_sm10x_tcgen05_guardrail_trap_col_being_dealloced_not_returned_by_alloc
        .type           $__internal_0_$__cuda_sm10x_tcgen05_guardrail_trap_col_being_dealloced_not_returned_by_alloc,@function
        .size           $__internal_0_$__cuda_sm10x_tcgen05_guardrail_trap_col_being_dealloced_not_returned_by_alloc,($__internal_1_$__cuda_sm10x_tcgen05_guardrail_trap_phase_invalid_during_alloc - $__internal_0_$__cuda_sm10x_tcgen05_guardrail_trap_col_being_dealloced_not_returned_by_alloc)
$__internal_0_$__cuda_sm10x_tcgen05_guardrail_trap_col_being_dealloced_not_returned_by_alloc:
[----:B------:R-:W-:Y:S05]  /*70e0*/  BPT.TRAP 0x1 ;  /* 0x000000040000795c */ /* 0x000fea0000300000 */
[----:B------:R-:W-:-:S04]  /*70f0*/  HFMA2 R3, -RZ, RZ, 0, 0 ;  /* 0x00000000ff037431 */ /* 0x000fc800000001ff */
[----:B------:R-:W-:Y:S05]  /*7100*/  RET.REL.NODEC R2 `(_ZN7cutlass13device_kernelINS_4gemm6kernel13GemmUniversalIN4cute5tupleIJiiiiEEENS1_10collective13CollectiveMmaINS1_35MainloopSm100TmaUmmaWarpSpecializedILi4ELi2ELi4ENS5_IJNS4_1CILi1EEESB_SB_EEEEENS5_IJNSA_ILi128EEENSA_ILi64EEESF_EEENS_12float_e4m3_tENS5_IJlSB_lEEESH_SI_NS4_8TiledMMAINS4_8MMA_AtomIJNS4_10MMA_TraitsINS4_19SM100_MMA_F8F6F4_SSEJSH_SH_fSE_SF_NS4_17integral_constantINS4_4UMMA5MajorELSP_0EEESQ_NSN_INSO_7ScaleInELSR_0EEESS_EEEEEENS4_6LayoutISC_NS5_IJNSA_ILi0EEESW_SW_EEEEENS5_IJNS4_10UnderscoreESZ_SZ_EEEEENS4_13SM90_TMA_LOADENS4_14ComposedLayoutINS4_7SwizzleILi2ELi4ELi3EEENS4_18smem_ptr_flag_bitsILi8EEENSV_INS5_IJNSA_ILi8EEESF_EEENS5_IJSF_SB_EEEEEEEvNS4_8identityES12_S1C_vS1D_EENS_8epilogue10collective18CollectiveEpilogueINS1F_23Sm100TmaWarpSpecializedILi1ELi1ELi64ELb0ELb0EEEJSG_NS5_IJNSV_ISE_SB_EENSV_ISF_SB_EEEEESH_SI_SH_SI_NS1F_6fusion15FusionCallbacksIS1J_NS1N_17LinearCombinationISH_fSH_fLNS_15FloatRoundStyleE2EEESG_S1M_JEEENS4_5SM1004TMEM4LOAD26SM100_TMEM_LOAD_32dp32b64xES12_S1C_NS4_39AutoVectorizingCopyWithAssumedAlignmentILi128EEENS4_14SM90_TMA_STOREES1C_S1Y_S1Y_EEEvvEEEEvNT_6ParamsE) ;  /* 0xffffff8c02bc7950 */ /* 0x000fea0003c3ffff */
        .weak           $__internal_1_$__cuda_sm10x_tcgen05_guardrail_trap_phase_invalid_during_alloc
        .type           $__internal_1_$__cuda_sm10x_tcgen05_guardrail_trap_phase_invalid_during_alloc,@function
        .size           $__internal_1_$__cuda_sm10x_tcgen05_guardrail_trap_phase_invalid_during_alloc,($__internal_2_$__cuda_sm10x_tcgen05_guardrail_trap_unallocated_columns_being_dealloced - $__internal_1_$__cuda_sm10x_tcgen05_guardrail_trap_phase_invalid_during_alloc)
$__internal_1_$__cuda_sm10x_tcgen05_guardrail_trap_phase_invalid_during_alloc:
[----:B------:R-:W-:Y:S05]  /*7110*/  BPT.TRAP 0x1 ;  /* 0x000000040000795c */ /* 0x000fea0000300000 */
[----:B------:R-:W-:-:S04]  /*7120*/  MOV R3, 0x0 ;  /* 0x0000000000037802 */ /* 0x000fc80000000f00 */
[----:B------:R-:W-:Y:S05]  /*7130*/  RET.REL.NODEC R2 `(_ZN7cutlass13device_kernelINS_4gemm6kernel13GemmUniversalIN4cute5tupleIJiiiiEEENS1_10collective13CollectiveMmaINS1_35MainloopSm100TmaUmmaWarpSpecializedILi4ELi2ELi4ENS5_IJNS4_1CILi1EEESB_SB_EEEEENS5_IJNSA_ILi128EEENSA_ILi64EEESF_EEENS_12float_e4m3_tENS5_IJlSB_lEEESH_SI_NS4_8TiledMMAINS4_8MMA_AtomIJNS4_10MMA_TraitsINS4_19SM100_MMA_F8F6F4_SSEJSH_SH_fSE_SF_NS4_17integral_constantINS4_4UMMA5MajorELSP_0EEESQ_NSN_INSO_7ScaleInELSR_0EEESS_EEEEEENS4_6LayoutISC_NS5_IJNSA_ILi0EEESW_SW_EEEEENS5_IJNS4_10UnderscoreESZ_SZ_EEEEENS4_13SM90_TMA_LOADENS4_14ComposedLayoutINS4_7SwizzleILi2ELi4ELi3EEENS4_18smem_ptr_flag_bitsILi8EEENSV_INS5_IJNSA_ILi8EEESF_EEENS5_IJSF_SB_EEEEEEEvNS4_8identityES12_S1C_vS1D_EENS_8epilogue10collective18CollectiveEpilogueINS1F_23Sm100TmaWarpSpecializedILi1ELi1ELi64ELb0ELb0EEEJSG_NS5_IJNSV_ISE_SB_EENSV_ISF_SB_EEEEESH_SI_SH_SI_NS1F_6fusion15FusionCallbacksIS1J_NS1N_17LinearCombinationISH_fSH_fLNS_15FloatRoundStyleE2EEESG_S1M_JEEENS4_5SM1004TMEM4LOAD26SM100_TMEM_LOAD_32dp32b64xES12_S1C_NS4_39AutoVectorizingCopyWithAssumedAlignmentILi128EEENS4_14SM90_TMA_STOREES1C_S1Y_S1Y_EEEvvEEEEvNT_6ParamsE) ;  /* 0xffffff8c02b07950 */ /* 0x000fea0003c3ffff */
        .weak           $__internal_2_$__cuda_sm10x_tcgen05_guardrail_trap_unallocated_columns_being_dealloced
        .type           $__internal_2_$__cuda_sm10x_tcgen05_guardrail_trap_unallocated_columns_being_dealloced,@function
        .size           $__internal_2_$__cuda_sm10x_tcgen05_guardrail_trap_unallocated_columns_being_dealloced,(.L_x_128 - $__internal_2_$__cuda_sm10x_tcgen05_guardrail_trap_unallocated_columns_being_dealloced)
$__internal_2_$__cuda_sm10x_tcgen05_guardrail_trap_unallocated_columns_being_dealloced:
[----:B------:R-:W-:Y:S05]  /*7140*/  BPT.TRAP 0x1 ;  /* 0x000000040000795c */ /* 0x000fea0000300000 */
[----:B------:R-:W-:-:S04]  /*7150*/  HFMA2 R3, -RZ, RZ, 0, 0 ;  /* 0x00000000ff037431 */ /* 0x000fc800000001ff */
[----:B------:R-:W-:Y:S05]  /*7160*/  RET.REL.NODEC R2 `(_ZN7cutlass13device_kernelINS_4gemm6kernel13GemmUniversalIN4cute5tupleIJiiiiEEENS1_10collective13CollectiveMmaINS1_35MainloopSm100TmaUmmaWarpSpecializedILi4ELi2ELi4ENS5_IJNS4_1CILi1EEESB_SB_EEEEENS5_IJNSA_ILi128EEENSA_ILi64EEESF_EEENS_12float_e4m3_tENS5_IJlSB_lEEESH_SI_NS4_8TiledMMAINS4_8MMA_AtomIJNS4_10MMA_TraitsINS4_19SM100_MMA_F8F6F4_SSEJSH_SH_fSE_SF_NS4_17integral_constantINS4_4UMMA5MajorELSP_0EEESQ_NSN_INSO_7ScaleInELSR_0EEESS_EEEEEENS4_6LayoutISC_NS5_IJNSA_ILi0EEESW_SW_EEEEENS5_IJNS4_10UnderscoreESZ_SZ_EEEEENS4_13SM90_TMA_LOADENS4_14ComposedLayoutINS4_7SwizzleILi2ELi4ELi3EEENS4_18smem_ptr_flag_bitsILi8EEENSV_INS5_IJNSA_ILi8EEESF_EEENS5_IJSF_SB_EEEEEEEvNS4_8identityES12_S1C_vS1D_EENS_8epilogue10collective18CollectiveEpilogueINS1F_23Sm100TmaWarpSpecializedILi1ELi1ELi64ELb0ELb0EEEJSG_NS5_IJNSV_ISE_SB_EENSV_ISF_SB_EEEEESH_SI_SH_SI_NS1F_6fusion15FusionCallbacksIS1J_NS1N_17LinearCombinationISH_fSH_fLNS_15FloatRoundStyleE2EEESG_S1M_JEEENS4_5SM1004TMEM4LOAD26SM100_TMEM_LOAD_32dp32b64xES12_S1C_NS4_39AutoVectorizingCopyWithAssumedAlignmentILi128EEENS4_14SM90_TMA_STOREES1C_S1Y_S1Y_EEEvvEEEEvNT_6ParamsE) ;  /* 0xffffff8c02a47950 */ /* 0x000fea0003c3ffff */
.L_x_127:
[----:B------:R-:W-:-:S00]  /*7170*/  BRA `(.L_x_127) ;  /* 0xfffffffc00fc7947 */ /* 0x000fc0000383ffff */
[----:B------:R-:W-:-:S00]  /*7180*/  NOP ;  /* 0x0000000000007918 */ /* 0x000fc00000000000 */
[----:B------:R-:W-:-:S00]  /*7190*/  NOP ;  /* 0x0000000000007918 */ /* 0x000fc00000000000 */
[----:B------:R-:W-:-:S00]  /*71a0*/  NOP ;  /* 0x0000000000007918 */ /* 0x000fc00000000000 */
[----:B------:R-:W-:-:S00]  /*71b0*/  NOP ;  /* 0x0000000000007918 */ /* 0x000fc00000000000 */
[----:B------:R-:W-:-:S00]  /*71c0*/  NOP ;  /* 0x0000000000007918 */ /* 0x000fc00000000000 */
[----:B------:R-:W-:-:S00]  /*71d0*/  NOP ;  /* 0x0000000000007918 */ /* 0x000fc00000000000 */
[----:B------:R-:W-:-:S00]  /*71e0*/  NOP ;  /* 0x0000000000007918 */ /* 0x000fc00000000000 */
[----:B------:R-:W-:-:S00]  /*71f0*/  NOP ;  /* 0x0000000000007918 */ /* 0x000fc00000000000 */
.L_x_128:


//--------------------- .nv.global.init           --------------------------
	.section	.nv.global.init,"aw",@progbits
.nv.global.init:
	.type		$str$27,@object
	.size		$str$27,($str$28 - $str$27)
$str$27:
        /*0000*/ 	.byte	0x28, 0x61, 0x64, 0x64, 0x72, 0x65, 0x73, 0x73, 0x20, 0x26, 0x20, 0x6d, 0x61, 0x73, 0x6b, 0x29
        /*0010*/ 	.byte	0x20, 0x3d, 0x3d, 0x20, 0x30, 0x00
	.type		$str$28,@object
	.size		$str$28,($str$26 - $str$28)
$str$28:
        /*0016*/ 	.byte	0x2f, 0x74, 0x6d, 0x70, 0x2f, 0x63, 0x75, 0x74, 0x6c, 0x61, 0x73, 0x73, 0x5f, 0x73, 0x77, 0x65
        /*0026*/ 	.byte	0x65, 0x70, 0x5f, 0x73, 0x72, 0x63, 0x2f, 0x69, 0x6e, 0x63, 0x6c, 0x75, 0x64, 0x65, 0x2f, 0x63
        /*0036*/ 	.byte	0x75, 0x74, 0x65, 0x2f, 0x70, 0x6f, 0x69, 0x6e, 0x74, 0x65, 0x72, 0x5f, 0x66, 0x6c, 0x61, 0x67
        /*0046*/ 	.byte	0x67, 0x65, 0x64, 0x2e, 0x68, 0x70, 0x70, 0x00
	.type		$str$26,@object
	.size		$str$26,($str$25 - $str$26)
$str$26:
        /*004e*/ 	.byte	0x2f, 0x74, 0x6d, 0x70, 0x2f, 0x63, 0x75, 0x74, 0x6c, 0x61, 0x73, 0x73, 0x5f, 0x73, 0x77, 0x65
        /*005e*/ 	.byte	0x65, 0x70, 0x5f, 0x73, 0x72, 0x63, 0x2f, 0x69, 0x6e, 0x63, 0x6c, 0x75, 0x64, 0x65, 0x2f, 0x63
        /*006e*/ 	.byte	0x75, 0x74, 0x65, 0x2f, 0x61, 0x74, 0x6f, 0x6d, 0x2f, 0x63, 0x6f, 0x70, 0x79, 0x5f, 0x74, 0x72
        /*007e*/ 	.byte	0x61, 0x69, 0x74, 0x73, 0x5f, 0x73, 0x6d, 0x31, 0x30, 0x30, 0x2e, 0x68, 0x70, 0x70, 0x00
	.type		$str$25,@object
	.size		$str$25,(__unnamed_1 - $str$25)
$str$25:
        /*008d*/ 	.byte	0x28, 0x28, 0x75, 0x69, 0x6e, 0x74, 0x33, 0x32, 0x5f, 0x74, 0x28, 0x74, 0x68, 0x72, 0x65, 0x61
        /*009d*/ 	.byte	0x64, 0x49, 0x64, 0x78, 0x2e, 0x78, 0x29, 0x20, 0x2f, 0x20, 0x33, 0x32, 0x29, 0x20, 0x25, 0x20
        /*00ad*/ 	.byte	0x34, 0x29, 0x20, 0x3d, 0x3d, 0x20, 0x28, 0x28, 0x28, 0x74, 0x6d, 0x65, 0x6d, 0x5f, 0x61, 0x64
        /*00bd*/ 	.byte	0x64, 0x72, 0x20, 0x3e, 0x3e, 0x20, 0x31, 0x36, 0x29, 0x20, 0x2f, 0x20, 0x33, 0x32, 0x29, 0x20
        /*00cd*/ 	.byte	0x25, 0x20, 0x34, 0x29, 0x00
	.type		__unnamed_1,@object
	.size		__unnamed_1,(__unnamed_2 - __unnamed_1)
__unnamed_1:
        /*00d2*/ 	.byte	0x61, 0x75, 0x74, 0x6f, 0x20, 0x63, 0x75, 0x74, 0x65, 0x3a, 0x3a, 0x61, 0x73, 0x5f, 0x70, 0x6f
        /* <DEDUP_REMOVED lines=24> */
        /*0262*/ 	.byte	0x43, 0x3c, 0x38, 0x31, 0x39, 0x32, 0x3e, 0x3e, 0x3e, 0x3e, 0x5d, 0x00
	.type		__unnamed_2,@object
	.size		__unnamed_2,(.L_2 - __unnamed_2)
__unnamed_2:
        /* <DEDUP_REMOVED lines=42> */
        /*050e*/ 	.byte	0x3e, 0x3e, 0x3e, 0x3e, 0x5d, 0x00
.L_2:


//--------------------- .nv.shared._ZN7cutlass13device_kernelINS_4gemm6kernel13GemmUniversalIN4cute5tupleIJiiiiEEENS1_10collective13CollectiveMmaINS1_35MainloopSm100TmaUmmaWarpSpecializedILi4ELi2ELi4ENS5_IJNS4_1CILi1EEESB_SB_EEEEENS5_IJNSA_ILi128EEENSA_ILi64EEESF_EEENS_12float_e4m3_tENS5_IJlSB_lEEESH_SI_NS4_8TiledMMAINS4_8MMA_AtomIJNS4_10MMA_TraitsINS4_19SM100_MMA_F8F6F4_SSEJSH_SH_fSE_SF_NS4_17integral_constantINS4_4UMMA5MajorELSP_0EEESQ_NSN_INSO_7ScaleInELSR_0EEESS_EEEEEENS4_6LayoutISC_NS5_IJNSA_ILi0EEESW_SW_EEEEENS5_IJNS4_10UnderscoreESZ_SZ_EEEEENS4_13SM90_TMA_LOADENS4_14ComposedLayoutINS4_7SwizzleILi2ELi4ELi3EEENS4_18smem_ptr_flag_bitsILi8EEENSV_INS5_IJNSA_ILi8EEESF_EEENS5_IJSF_SB_EEEEEEEvNS4_8identityES12_S1C_vS1D_EENS_8epilogue10collective18CollectiveEpilogueINS1F_23Sm100TmaWarpSpecializedILi1ELi1ELi64ELb0ELb0EEEJSG_NS5_IJNSV_ISE_SB_EENSV_ISF_SB_EEEEESH_SI_SH_SI_NS1F_6fusion15FusionCallbacksIS1J_NS1N_17LinearCombinationISH_fSH_fLNS_15FloatRoundStyleE2EEESG_S1M_JEEENS4_5SM1004TMEM4LOAD26SM100_TMEM_LOAD_32dp32b64xES12_S1C_NS4_39AutoVectorizingCopyWithAssumedAlignmentILi128EEENS4_14SM90_TMA_STOREES1C_S1Y_S1Y_EEEvvEEEEvNT_6ParamsE --------------------------
	.section	.nv.shared._ZN7cutlass13device_kernelINS_4gemm6kernel13GemmUniversalIN4cute5tupleIJiiiiEEENS1_10collective13CollectiveMmaINS1_35MainloopSm100TmaUmmaWarpSpecializedILi4ELi2ELi4ENS5_IJNS4_1CILi1EEESB_SB_EEEEENS5_IJNSA_ILi128EEENSA_ILi64EEESF_EEENS_12float_e4m3_tENS5_IJlSB_lEEESH_SI_NS4_8TiledMMAINS4_8MMA_AtomIJNS4_10MMA_TraitsINS4_19SM100_MMA_F8F6F4_SSEJSH_SH_fSE_SF_NS4_17integral_constantINS4_4UMMA5MajorELSP_0EEESQ_NSN_INSO_7ScaleInELSR_0EEESS_EEEEEENS4_6LayoutISC_NS5_IJNSA_ILi0EEESW_SW_EEEEENS5_IJNS4_10UnderscoreESZ_SZ_EEEEENS4_13SM90_TMA_LOADENS4_14ComposedLayoutINS4_7SwizzleILi2ELi4ELi3EEENS4_18smem_ptr_flag_bitsILi8EEENSV_INS5_IJNSA_ILi8EEESF_EEENS5_IJSF_SB_EEEEEEEvNS4_8identityES12_S1C_vS1D_EENS_8epilogue10collective18CollectiveEpilogueINS1F_23Sm100TmaWarpSpecializedILi1ELi1ELi64ELb0ELb0EEEJSG_NS5_IJNSV_ISE_SB_EENSV_ISF_SB_EEEEESH_SI_SH_SI_NS1F_6fusion15FusionCallbacksIS1J_NS1N_17LinearCombinationISH_fSH_fLNS_15FloatRoundStyleE2EEESG_S1M_JEEENS4_5SM1004TMEM4LOAD26SM100_TMEM_LOAD_32dp32b64xES12_S1C_NS4_39AutoVectorizingCopyWithAssumedAlignmentILi128EEENS4_14SM90_TMA_STOREES1C_S1Y_S1Y_EEEvvEEEEvNT_6ParamsE,"aw",@nobits
	.sectionflags	@""
	.align	16
	.zero		1024


//--------------------- .nv.shared.reserved.0     --------------------------
	.section	.nv.shared.reserved.0,"aw",@nobits
	.weak		__nv_reservedSMEM_offset_0_alias
	.size		__nv_reservedSMEM_offset_0_alias, 0, 64
	.other		__nv_reservedSMEM_offset_0_alias,@"STO_CUDA_RESERVED_SHARED STV_DEFAULT"
__nv_reservedSMEM_offset_0_alias:
	.zero		0
.nv.shared.reserved.0:
	.zero		64
	.weak		__nv_reservedSMEM_tcgen05_partition
	.type		__nv_reservedSMEM_tcgen05_partition,@object
	.size		__nv_reservedSMEM_tcgen05_partition,(.L_0 - __nv_reservedSMEM_tcgen05_partition)
__nv_reservedSMEM_tcgen05_partition:
	.zero		32
.L_0:


//--------------------- .nv.global                --------------------------
	.section	.nv.global,"aw",@nobits
.nv.global:
	.type		_ZN39_INTERNAL_c5f9499e_4_k_cu_cb07f9ba_74354cute1_E,@object
	.size		_ZN39_INTERNAL_c5f9499e_4_k_cu_cb07f9ba_74354cute1_E,(_ZN39_INTERNAL_c5f9499e_4_k_cu_cb07f9ba_74354cuda3std3__45__cpo6cbeginE - _ZN39_INTERNAL_c5f9499e_4_k_cu_cb07f9ba_74354cute1_E)
_ZN39_INTERNAL_c5f9499e_4_k_cu_cb07f9ba_74354cute1_E:
	.zero		1
	.type		_ZN39_INTERNAL_c5f9499e_4_k_cu_cb07f9ba_74354cuda3std3__45__cpo6cbeginE,@object
	.size		_ZN39_INTERNAL_c5f9499e_4_k_cu_cb07f9ba_74354cuda3std3__45__cpo6cbeginE,(_ZN39_INTERNAL_c5f9499e_4_k_cu_cb07f9ba_74354cuda3std3__48in_placeE - _ZN39_INTERNAL_c5f9499e_4_k_cu_cb07f9ba_74354cuda3std3__45__cpo6cbeginE)
_ZN39_INTERNAL_c5f9499e_4_k_cu_cb07f9ba_74354cuda3std3__45__cpo6cbeginE:
	.zero		1
	.type		_ZN39_INTERNAL_c5f9499e_4_k_cu_cb07f9ba_74354cuda3std3__48in_placeE,@object
	.size		_ZN39_INTERNAL_c5f9499e_4_k_cu_cb07f9ba_74354cuda3std3__48in_placeE,(_ZN39_INTERNAL_c5f9499e_4_k_cu_cb07f9ba_74354cuda3std6ranges3__45__cpo9iter_moveE - _ZN39_INTERNAL_c5f9499e_4_k_cu_cb07f9ba_74354cuda3std3__48in_placeE)
_ZN39_INTERNAL_c5f9499e_4_k_cu_cb07f9ba_74354cuda3std3__48in_placeE:
	.zero		1
	.type		_ZN39_INTERNAL_c5f9499e_4_k_cu_cb07f9ba_74354cuda3std6ranges3__45__cpo9iter_moveE,@object
	.size		_ZN39_INTERNAL_c5f9499e_4_k_cu_cb07f9ba_74354cuda3std6ranges3__45__cpo9iter_moveE,(_ZN39_INTERNAL_c5f9499e_4_k_cu_cb07f9ba_74354cuda3std3__45__cpo5beginE - _ZN39_INTERNAL_c5f9499e_4_k_cu_cb07f9ba_74354cuda3std6ranges3__45__cpo9iter_moveE)
_ZN39_INTERNAL_c5f9499e_4_k_cu_cb07f9ba_74354cuda3std6ranges3__45__cpo9iter_moveE:
	.zero		1
	.type		_ZN39_INTERNAL_c5f9499e_4_k_cu_cb07f9ba_74354cuda3std3__45__cpo5beginE,@object
	.size		_ZN39_INTERNAL_c5f9499e_4_k_cu_cb07f9ba_74354cuda3std3__45__cpo5beginE,(_ZN39_INTERNAL_c5f9499e_4_k_cu_cb07f9ba_74354cuda3std3__441_GLOBAL__N__c5f9499e_4_k_cu_cb07f9ba_74356ignoreE - _ZN39_INTERNAL_c5f9499e_4_k_cu_cb07f9ba_74354cuda3std3__45__cpo5beginE)
_ZN39_INTERNAL_c5f9499e_4_k_cu_cb07f9ba_74354cuda3std3__45__cpo5beginE:
	.zero		1
	.type		_ZN39_INTERNAL_c5f9499e_4_k_cu_cb07f9ba_74354cuda3std3__441_GLOBAL__N__c5f9499e_4_k_cu_cb07f9ba_74356ignoreE,@object
	.size		_ZN39_INTERNAL_c5f9499e_4_k_cu_cb07f9ba_74354cuda3std3__441_GLOBAL__N__c5f9499e_4_k_cu_cb07f9ba_74356ignoreE,(_ZN39_INTERNAL_c5f9499e_4_k_cu_cb07f9ba_74354cute7productE - _ZN39_INTERNAL_c5f9499e_4_k_cu_cb07f9ba_74354cuda3std3__441_GLOBAL__N__c5f9499e_4_k_cu_cb07f9ba_74356ignoreE)
_ZN39_INTERNAL_c5f9499e_4_k_cu_cb07f9ba_74354cuda3std3__441_GLOBAL__N__c5f9499e_4_k_cu_cb07f9ba_74356ignoreE:
	.zero		1
	.type		_ZN39_INTERNAL_c5f9499e_4_k_cu_cb07f9ba_74354cute7productE,@object
	.size		_ZN39_INTERNAL_c5f9499e_4_k_cu_cb07f9ba_74354cute7productE,(_ZN39_INTERNAL_c5f9499e_4_k_cu_cb07f9ba_74354cuda3std3__45__cpo3endE - _ZN39_INTERNAL_c5f9499e_4_k_cu_cb07f9ba_74354cute7productE)
_ZN39_INTERNAL_c5f9499e_4_k_cu_cb07f9ba_74354cute7productE:
	.zero		1
	.type		_ZN39_INTERNAL_c5f9499e_4_k_cu_cb07f9ba_74354cuda3std3__45__cpo3endE,@object
	.size		_ZN39_INTERNAL_c5f9499e_4_k_cu_cb07f9ba_74354cuda3std3__45__cpo3endE,(_ZN39_INTERNAL_c5f9499e_4_k_cu_cb07f9ba_74354cuda3std3__419piecewise_constructE - _ZN39_INTERNAL_c5f9499e_4_k_cu_cb07f9ba_74354cuda3std3__45__cpo3endE)
_ZN39_INTERNAL_c5f9499e_4_k_cu_cb07f9ba_74354cuda3std3__45__cpo3endE:
	.zero		1
	.type		_ZN39_INTERNAL_c5f9499e_4_k_cu_cb07f9ba_74354cuda3std3__419piecewise_constructE,@object
	.size		_ZN39_INTERNAL_c5f9499e_4_k_cu_cb07f9ba_74354cuda3std3__419piecewise_constructE,(_ZN39_INTERNAL_c5f9499e_4_k_cu_cb07f9ba_74354cuda3std3__45__cpo4cendE - _ZN39_INTERNAL_c5f9499e_4_k_cu_cb07f9ba_74354cuda3std3__419piecewise_constructE)
_ZN39_INTERNAL_c5f9499e_4_k_cu_cb07f9ba_74354cuda3std3__419piecewise_constructE:
	.zero		1
	.type		_ZN39_INTERNAL_c5f9499e_4_k_cu_cb07f9ba_74354cuda3std3__45__cpo4cendE,@object
	.size		_ZN39_INTERNAL_c5f9499e_4_k_cu_cb07f9ba_74354cuda3std3__45__cpo4cendE,(_ZN39_INTERNAL_c5f9499e_4_k_cu_cb07f9ba_74354cuda3std6ranges3__45__cpo4swapE - _ZN39_INTERNAL_c5f9499e_4_k_cu_cb07f9ba_74354cuda3std3__45__cpo4cendE)
_ZN39_INTERNAL_c5f9499e_4_k_cu_cb07f9ba_74354cuda3std3__45__cpo4cendE:
	.zero		1
	.type		_ZN39_INTERNAL_c5f9499e_4_k_cu_cb07f9ba_74354cuda3std6ranges3__45__cpo4swapE,@object
	.size		_ZN39_INTERNAL_c5f9499e_4_k_cu_cb07f9ba_74354cuda3std6ranges3__45__cpo4swapE,(.L_10 - _ZN39_INTERNAL_c5f9499e_4_k_cu_cb07f9ba_74354cuda3std6ranges3__45__cpo4swapE)
_ZN39_INTERNAL_c5f9499e_4_k_cu_cb07f9ba_74354cuda3std6ranges3__45__cpo4swapE:
	.zero		1
.L_10:


//--------------------- .nv.constant0._ZN7cutlass13device_kernelINS_4gemm6kernel13GemmUniversalIN4cute5tupleIJiiiiEEENS1_10collective13CollectiveMmaINS1_35MainloopSm100TmaUmmaWarpSpecializedILi4ELi2ELi4ENS5_IJNS4_1CILi1EEESB_SB_EEEEENS5_IJNSA_ILi128EEENSA_ILi64EEESF_EEENS_12float_e4m3_tENS5_IJlSB_lEEESH_SI_NS4_8TiledMMAINS4_8MMA_AtomIJNS4_10MMA_TraitsINS4_19SM100_MMA_F8F6F4_SSEJSH_SH_fSE_SF_NS4_17integral_constantINS4_4UMMA5MajorELSP_0EEESQ_NSN_INSO_7ScaleInELSR_0EEESS_EEEEEENS4_6LayoutISC_NS5_IJNSA_ILi0EEESW_SW_EEEEENS5_IJNS4_10UnderscoreESZ_SZ_EEEEENS4_13SM90_TMA_LOADENS4_14ComposedLayoutINS4_7SwizzleILi2ELi4ELi3EEENS4_18smem_ptr_flag_bitsILi8EEENSV_INS5_IJNSA_ILi8EEESF_EEENS5_IJSF_SB_EEEEEEEvNS4_8identityES12_S1C_vS1D_EENS_8epilogue10collective18CollectiveEpilogueINS1F_23Sm100TmaWarpSpecializedILi1ELi1ELi64ELb0ELb0EEEJSG_NS5_IJNSV_ISE_SB_EENSV_ISF_SB_EEEEESH_SI_SH_SI_NS1F_6fusion15FusionCallbacksIS1J_NS1N_17LinearCombinationISH_fSH_fLNS_15FloatRoundStyleE2EEESG_S1M_JEEENS4_5SM1004TMEM4LOAD26SM100_TMEM_LOAD_32dp32b64xES12_S1C_NS4_39AutoVectorizingCopyWithAssumedAlignmentILi128EEENS4_14SM90_TMA_STOREES1C_S1Y_S1Y_EEEvvEEEEvNT_6ParamsE --------------------------
	.section	.nv.constant0._ZN7cutlass13device_kernelINS_4gemm6kernel13GemmUniversalIN4cute5tupleIJiiiiEEENS1_10collective13CollectiveMmaINS1_35MainloopSm100TmaUmmaWarpSpecializedILi4ELi2ELi4ENS5_IJNS4_1CILi1EEESB_SB_EEEEENS5_IJNSA_ILi128EEENSA_ILi64EEESF_EEENS_12float_e4m3_tENS5_IJlSB_lEEESH_SI_NS4_8TiledMMAINS4_8MMA_AtomIJNS4_10MMA_TraitsINS4_19SM100_MMA_F8F6F4_SSEJSH_SH_fSE_SF_NS4_17integral_constantINS4_4UMMA5MajorELSP_0EEESQ_NSN_INSO_7ScaleInELSR_0EEESS_EEEEEENS4_6LayoutISC_NS5_IJNSA_ILi0EEESW_SW_EEEEENS5_IJNS4_10UnderscoreESZ_SZ_EEEEENS4_13SM90_TMA_LOADENS4_14ComposedLayoutINS4_7SwizzleILi2ELi4ELi3EEENS4_18smem_ptr_flag_bitsILi8EEENSV_INS5_IJNSA_ILi8EEESF_EEENS5_IJSF_SB_EEEEEEEvNS4_8identityES12_S1C_vS1D_EENS_8epilogue10collective18CollectiveEpilogueINS1F_23Sm100TmaWarpSpecializedILi1ELi1ELi64ELb0ELb0EEEJSG_NS5_IJNSV_ISE_SB_EENSV_ISF_SB_EEEEESH_SI_SH_SI_NS1F_6fusion15FusionCallbacksIS1J_NS1N_17LinearCombinationISH_fSH_fLNS_15FloatRoundStyleE2EEESG_S1M_JEEENS4_5SM1004TMEM4LOAD26SM100_TMEM_LOAD_32dp32b64xES12_S1C_NS4_39AutoVectorizingCopyWithAssumedAlignmentILi128EEENS4_14SM90_TMA_STOREES1C_S1Y_S1Y_EEEvvEEEEvNT_6ParamsE,"a",@progbits
	.sectionflags	@""
	.align	4
.nv.constant0._ZN7cutlass13device_kernelINS_4gemm6kernel13GemmUniversalIN4cute5tupleIJiiiiEEENS1_10collective13CollectiveMmaINS1_35MainloopSm100TmaUmmaWarpSpecializedILi4ELi2ELi4ENS5_IJNS4_1CILi1EEESB_SB_EEEEENS5_IJNSA_ILi128EEENSA_ILi64EEESF_EEENS_12float_e4m3_tENS5_IJlSB_lEEESH_SI_NS4_8TiledMMAINS4_8MMA_AtomIJNS4_10MMA_TraitsINS4_19SM100_MMA_F8F6F4_SSEJSH_SH_fSE_SF_NS4_17integral_constantINS4_4UMMA5MajorELSP_0EEESQ_NSN_INSO_7ScaleInELSR_0EEESS_EEEEEENS4_6LayoutISC_NS5_IJNSA_ILi0EEESW_SW_EEEEENS5_IJNS4_10UnderscoreESZ_SZ_EEEEENS4_13SM90_TMA_LOADENS4_14ComposedLayoutINS4_7SwizzleILi2ELi4ELi3EEENS4_18smem_ptr_flag_bitsILi8EEENSV_INS5_IJNSA_ILi8EEESF_EEENS5_IJSF_SB_EEEEEEEvNS4_8identityES12_S1C_vS1D_EENS_8epilogue10collective18CollectiveEpilogueINS1F_23Sm100TmaWarpSpecializedILi1ELi1ELi64ELb0ELb0EEEJSG_NS5_IJNSV_ISE_SB_EENSV_ISF_SB_EEEEESH_SI_SH_SI_NS1F_6fusion15FusionCallbacksIS1J_NS1N_17LinearCombinationISH_fSH_fLNS_15FloatRoundStyleE2EEESG_S1M_JEEENS4_5SM1004TMEM4LOAD26SM100_TMEM_LOAD_32dp32b64xES12_S1C_NS4_39AutoVectorizingCopyWithAssumedAlignmentILi128EEENS4_14SM90_TMA_STOREES1C_S1Y_S1Y_EEEvvEEEEvNT_6ParamsE:
	.zero		2944


//--------------------- SYMBOLS --------------------------

	.type		.nv.reservedSmem.offset0,@object
	.size		.nv.reservedSmem.offset0,0x4
	.type		.nv.reservedSmem.cap,@object
	.size		.nv.reservedSmem.cap,0x4
	.type		__assertfail,@function
